def matmul_kernel(
    a_ptr,
    b_ptr,
    c_ptr,
    M,
    N,
    K,
    stride_am,
    stride_ak,
    stride_bk,
    stride_bn,
    stride_cm,
    stride_cn,
    BLOCK_M: tl.constexpr,
    BLOCK_N: tl.constexpr,
    BLOCK_K: tl.constexpr,
    GROUP_M: tl.constexpr,
):
    pid = tl.program_id(axis=0)
    num_pid_m = tl.cdiv(M, BLOCK_M)
    num_pid_n = tl.cdiv(N, BLOCK_N)
    num_pid_in_group = GROUP_M * num_pid_n
    group_id = pid // num_pid_in_group
    first_pid_m = group_id * GROUP_M
    group_size_m = min(num_pid_m - first_pid_m, GROUP_M)
    pid_m = first_pid_m + ((pid % num_pid_in_group) % group_size_m)
    pid_n = (pid % num_pid_in_group) // group_size_m

    offs_am = (pid_m * BLOCK_M + tl.arange(0, BLOCK_M)) % M
    offs_bn = (pid_n * BLOCK_N + tl.arange(0, BLOCK_N)) % N
    offs_k = tl.arange(0, BLOCK_K)
    a_ptrs = a_ptr + offs_am[:, None] * stride_am + offs_k[None, :] * stride_ak
    b_ptrs = b_ptr + offs_k[:, None] * stride_bk + offs_bn[None, :] * stride_bn

    acc = tl.zeros((BLOCK_M, BLOCK_N), dtype=tl.float32)
    for kk in range(0, tl.cdiv(K, BLOCK_K)):
        a = tl.load(a_ptrs, mask=offs_k[None, :] < K - kk * BLOCK_K, other=0.0)
        b = tl.load(b_ptrs, mask=offs_k[:, None] < K - kk * BLOCK_K, other=0.0)
        acc = tl.dot(a, b, acc)
        a_ptrs += BLOCK_K * stride_ak
        b_ptrs += BLOCK_K * stride_bk

    c = acc.to(c_ptr.dtype.element_ty)
    offs_cm = pid_m * BLOCK_M + tl.arange(0, BLOCK_M)
    offs_cn = pid_n * BLOCK_N + tl.arange(0, BLOCK_N)
    c_ptrs = c_ptr + offs_cm[:, None] * stride_cm + offs_cn[None, :] * stride_cn
    mask = (offs_cm[:, None] < M) & (offs_cn[None, :] < N)
    tl.store(c_ptrs, c, mask=mask)

# config = {"BLOCK_K": 128, "BLOCK_M": 16, "BLOCK_N": 16, "GROUP_M": 8, "arch": "sm_80", "dtype": "bf16", "num_ctas": 1, "num_stages": 2, "num_warps": 4}
# arch = sm_80


// ===== COMPILED SASS (sm_80) =====

	.target	sm_80

	.elftype	@"ET_EXEC"


//--------------------- .note.nv.tkinfo           --------------------------
	.section	.note.nv.tkinfo,"",@"SHT_NOTE"
	.sectionflags	@"SHF_NOTE_NV_TKINFO"
	.tkinfo
        /*0018*/ 	.word	0x00000002
        /*0030*/ 	.string	""
        /*0030*/ 	.string	"ptxas"
        /*0030*/ 	.string	"Cuda compilation tools, release 13.0, V13.0.88"
        /*0030*/ 	.string	"Build cuda_13.0.r13.0/compiler.36424714_0"
        /*0030*/ 	.string	"-v  -suppress-debug-info  -lineinfo  -arch sm_80 "



//--------------------- .note.nv.cuinfo           --------------------------
	.section	.note.nv.cuinfo,"",@"SHT_NOTE"
	.sectionflags	@"SHF_NOTE_NV_CUINFO"
        /*0018*/ 	.short	0x0002
        /*001a*/ 	.short	0x0050
        /*001c*/ 	.short	0x0082
	.zero		2


//--------------------- .nv.info                  --------------------------
	.section	.nv.info,"",@"SHT_CUDA_INFO"
	.align	4


	//----- nvinfo : EIATTR_REGCOUNT
	.align		4
        /*0000*/ 	.byte	0x04, 0x2f
        /*0002*/ 	.short	(.L_1 - .L_0)
	.align		4
.L_0:
        /*0004*/ 	.word	index@(matmul_kernel)
        /*0008*/ 	.word	0x0000007e


	//----- nvinfo : EIATTR_FRAME_SIZE
	.align		4
.L_1:
        /*000c*/ 	.byte	0x04, 0x11
        /*000e*/ 	.short	(.L_3 - .L_2)
	.align		4
.L_2:
        /*0010*/ 	.word	index@(matmul_kernel)
        /*0014*/ 	.word	0x00000000


	//----- nvinfo : EIATTR_MIN_STACK_SIZE
	.align		4
.L_3:
        /*0018*/ 	.byte	0x04, 0x12
        /*001a*/ 	.short	(.L_5 - .L_4)
	.align		4
.L_4:
        /*001c*/ 	.word	index@(matmul_kernel)
        /*0020*/ 	.word	0x00000000
.L_5:


//--------------------- .nv.info.matmul_kernel    --------------------------
	.section	.nv.info.matmul_kernel,"",@"SHT_CUDA_INFO"
	.sectionflags	@""
	.align	4


	//----- nvinfo : EIATTR_CUDA_API_VERSION
	.align		4
        /*0000*/ 	.byte	0x04, 0x37
        /*0002*/ 	.short	(.L_7 - .L_6)
.L_6:
        /*0004*/ 	.word	0x00000082


	//----- nvinfo : EIATTR_SW2861232_WAR
	.align		4
.L_7:
        /*0008*/ 	.byte	0x01, 0x35
	.zero		2


	//----- nvinfo : EIATTR_PARAM_CBANK
	.align		4
        /*000c*/ 	.byte	0x04, 0x0a
        /*000e*/ 	.short	(.L_9 - .L_8)
	.align		4
.L_8:
        /*0010*/ 	.word	index@(.nv.constant0.matmul_kernel)
        /*0014*/ 	.short	0x0160
        /*0016*/ 	.short	0x0050


	//----- nvinfo : EIATTR_CBANK_PARAM_SIZE
	.align		4
.L_9:
        /*0018*/ 	.byte	0x03, 0x19
        /*001a*/ 	.short	0x0050


	//----- nvinfo : EIATTR_KPARAM_INFO
	.align		4
        /*001c*/ 	.byte	0x04, 0x17
        /*001e*/ 	.short	(.L_11 - .L_10)
.L_10:
        /*0020*/ 	.word	0x00000000
        /*0024*/ 	.short	0x000d
        /*0026*/ 	.short	0x0048
        /*0028*/ 	.byte	0x00, 0xf4, 0x21, 0x00


	//----- nvinfo : EIATTR_KPARAM_INFO
	.align		4
.L_11:
        /*002c*/ 	.byte	0x04, 0x17
        /*002e*/ 	.short	(.L_13 - .L_12)
.L_12:
        /*0030*/ 	.word	0x00000000
        /*0034*/ 	.short	0x000c
        /*0036*/ 	.short	0x0040
        /*0038*/ 	.byte	0x00, 0xf4, 0x21, 0x00


	//----- nvinfo : EIATTR_KPARAM_INFO
	.align		4
.L_13:
        /*003c*/ 	.byte	0x04, 0x17
        /*003e*/ 	.short	(.L_15 - .L_14)
.L_14:
        /*0040*/ 	.word	0x00000000
        /*0044*/ 	.short	0x000b
        /*0046*/ 	.short	0x0038
        /*0048*/ 	.byte	0x00, 0xf0, 0x11, 0x00


	//----- nvinfo : EIATTR_KPARAM_INFO
	.align		4
.L_15:
        /*004c*/ 	.byte	0x04, 0x17
        /*004e*/ 	.short	(.L_17 - .L_16)
.L_16:
        /*0050*/ 	.word	0x00000000
        /*0054*/ 	.short	0x000a
        /*0056*/ 	.short	0x0034
        /*0058*/ 	.byte	0x00, 0xf0, 0x11, 0x00


	//----- nvinfo : EIATTR_KPARAM_INFO
	.align		4
.L_17:
        /*005c*/ 	.byte	0x04, 0x17
        /*005e*/ 	.short	(.L_19 - .L_18)
.L_18:
        /*0060*/ 	.word	0x00000000
        /*0064*/ 	.short	0x0009
        /*0066*/ 	.short	0x0030
        /*0068*/ 	.byte	0x00, 0xf0, 0x11, 0x00


	//----- nvinfo : EIATTR_KPARAM_INFO
	.align		4
.L_19:
        /*006c*/ 	.byte	0x04, 0x17
        /*006e*/ 	.short	(.L_21 - .L_20)
.L_20:
        /*0070*/ 	.word	0x00000000
        /*0074*/ 	.short	0x0008
        /*0076*/ 	.short	0x002c
        /*0078*/ 	.byte	0x00, 0xf0, 0x11, 0x00


	//----- nvinfo : EIATTR_KPARAM_INFO
	.align		4
.L_21:
        /*007c*/ 	.byte	0x04, 0x17
        /*007e*/ 	.short	(.L_23 - .L_22)
.L_22:
        /*0080*/ 	.word	0x00000000
        /*0084*/ 	.short	0x0007
        /*0086*/ 	.short	0x0028
        /*0088*/ 	.byte	0x00, 0xf0, 0x11, 0x00


	//----- nvinfo : EIATTR_KPARAM_INFO
	.align		4
.L_23:
        /*008c*/ 	.byte	0x04, 0x17
        /*008e*/ 	.short	(.L_25 - .L_24)
.L_24:
        /*0090*/ 	.word	0x00000000
        /*0094*/ 	.short	0x0006
        /*0096*/ 	.short	0x0024
        /*0098*/ 	.byte	0x00, 0xf0, 0x11, 0x00


	//----- nvinfo : EIATTR_KPARAM_INFO
	.align		4
.L_25:
        /*009c*/ 	.byte	0x04, 0x17
        /*009e*/ 	.short	(.L_27 - .L_26)
.L_26:
        /*00a0*/ 	.word	0x00000000
        /*00a4*/ 	.short	0x0005
        /*00a6*/ 	.short	0x0020
        /*00a8*/ 	.byte	0x00, 0xf0, 0x11, 0x00


	//----- nvinfo : EIATTR_KPARAM_INFO
	.align		4
.L_27:
        /*00ac*/ 	.byte	0x04, 0x17
        /*00ae*/ 	.short	(.L_29 - .L_28)
.L_28:
        /*00b0*/ 	.word	0x00000000
        /*00b4*/ 	.short	0x0004
        /*00b6*/ 	.short	0x001c
        /*00b8*/ 	.byte	0x00, 0xf0, 0x11, 0x00


	//----- nvinfo : EIATTR_KPARAM_INFO
	.align		4
.L_29:
        /*00bc*/ 	.byte	0x04, 0x17
        /*00be*/ 	.short	(.L_31 - .L_30)
.L_30:
        /*00c0*/ 	.word	0x00000000
        /*00c4*/ 	.short	0x0003
        /*00c6*/ 	.short	0x0018
        /*00c8*/ 	.byte	0x00, 0xf0, 0x11, 0x00


	//----- nvinfo : EIATTR_KPARAM_INFO
	.align		4
.L_31:
        /*00cc*/ 	.byte	0x04, 0x17
        /*00ce*/ 	.short	(.L_33 - .L_32)
.L_32:
        /*00d0*/ 	.word	0x00000000
        /*00d4*/ 	.short	0x0002
        /*00d6*/ 	.short	0x0010
        /*00d8*/ 	.byte	0x00, 0xf4, 0x21, 0x00


	//----- nvinfo : EIATTR_KPARAM_INFO
	.align		4
.L_33:
        /*00dc*/ 	.byte	0x04, 0x17
        /*00de*/ 	.short	(.L_35 - .L_34)
.L_34:
        /*00e0*/ 	.word	0x00000000
        /*00e4*/ 	.short	0x0001
        /*00e6*/ 	.short	0x0008
        /*00e8*/ 	.byte	0x00, 0xf4, 0x21, 0x00


	//----- nvinfo : EIATTR_KPARAM_INFO
	.align		4
.L_35:
        /*00ec*/ 	.byte	0x04, 0x17
        /*00ee*/ 	.short	(.L_37 - .L_36)
.L_36:
        /*00f0*/ 	.word	0x00000000
        /*00f4*/ 	.short	0x0000
        /*00f6*/ 	.short	0x0000
        /*00f8*/ 	.byte	0x00, 0xf4, 0x21, 0x00


	//----- nvinfo : EIATTR_MAXREG_COUNT
	.align		4
.L_37:
        /*00fc*/ 	.byte	0x03, 0x1b
        /*00fe*/ 	.short	0x00ff


	//----- nvinfo : EIATTR_NUM_BARRIERS
	.align		4
        /*0100*/ 	.byte	0x02, 0x4c
        /*0102*/ 	.byte	0x01
	.zero		1


	//----- nvinfo : EIATTR_MERCURY_ISA_VERSION
	.align		4
        /*0104*/ 	.byte	0x03, 0x5f
        /*0106*/ 	.short	0x0000


	//----- nvinfo : EIATTR_EXIT_INSTR_OFFSETS
	.align		4
        /*0108*/ 	.byte	0x04, 0x1c
        /*010a*/ 	.short	(.L_39 - .L_38)


	//   ....[0]....
.L_38:
        /*010c*/ 	.word	0x00002c70


	//   ....[1]....
        /*0110*/ 	.word	0x00002ca0


	//----- nvinfo : EIATTR_REQNTID
	.align		4
.L_39:
        /*0114*/ 	.byte	0x04, 0x10
        /*0116*/ 	.short	(.L_41 - .L_40)
.L_40:
        /*0118*/ 	.word	0x00000080
        /*011c*/ 	.word	0x00000001
        /*0120*/ 	.word	0x00000001
.L_41:


//--------------------- .nv.callgraph             --------------------------
	.section	.nv.callgraph,"",@"SHT_CUDA_CALLGRAPH"
	.align	4
	.sectionentsize	8
	.align		4
        /*0000*/ 	.word	0x00000000
	.align		4
        /*0004*/ 	.word	0xffffffff
	.align		4
        /*0008*/ 	.word	0x00000000
	.align		4
        /*000c*/ 	.word	0xfffffffe
	.align		4
        /*0010*/ 	.word	0x00000000
	.align		4
        /*0014*/ 	.word	0xfffffffd
	.align		4
        /*0018*/ 	.word	0x00000000
	.align		4
        /*001c*/ 	.word	0xfffffffc


//--------------------- .nv.rel.action            --------------------------
	.section	.nv.rel.action,"",@"SHT_CUDA_RELOCINFO"
	.align	8
	.sectionentsize	8
        /*0000*/ 	.byte	0x73, 0x00, 0x00, 0x00, 0x00, 0x00, 0x00, 0x00, 0x00, 0x00, 0x00, 0x11, 0x25, 0x00, 0x05, 0x36


//--------------------- .nv.constant0.matmul_kernel --------------------------
	.section	.nv.constant0.matmul_kernel,"a",@progbits
	.sectionflags	@""
	.align	4
.nv.constant0.matmul_kernel:
	.zero		432


//--------------------- .text.matmul_kernel       --------------------------
	.section	.text.matmul_kernel,"ax",@progbits
	.sectioninfo	@"SHI_REGISTERS=126"
	.align	128
        .global         matmul_kernel
        .type           matmul_kernel,@function
        .size           matmul_kernel,(.L_x_3 - matmul_kernel)
        .other          matmul_kernel,@"STO_CUDA_ENTRY STV_DEFAULT"
matmul_kernel:
.text.matmul_kernel:
[----:B------:R-:W-:Y:S02]  /*0000*/  IMAD.MOV.U32 R1, RZ, RZ, c[0x0][0x28] ;  /* 0x00000a00ff017624 */ /* 0x000fe400078e00ff */
[----:B------:R-:W-:Y:S01]  /*0010*/  IMAD.MOV.U32 R6, RZ, RZ, 0xf ;  /* 0x0000000fff067424 */ /* 0x000fe200078e00ff */
[----:B------:R-:W0:Y:S01]  /*0020*/  S2R R5, SR_CTAID.X ;  /* 0x0000000000057919 */ /* 0x000e220000002500 */
[----:B------:R-:W-:-:S03]  /*0030*/  ULDC.64 UR6, c[0x0][0x118] ;  /* 0x0000460000067ab9 */ /* 0x000fc60000000a00 */
[----:B------:R-:W-:-:S04]  /*0040*/  IADD3 R0, R6, c[0x0][0x17c], RZ ;  /* 0x00005f0006007a10 */ /* 0x000fc80007ffe0ff */
[----:B------:R-:W-:-:S04]  /*0050*/  SHF.R.S32.HI R3, RZ, 0x1f, R0 ;  /* 0x0000001fff037819 */ /* 0x000fc80000011400 */
[----:B------:R-:W-:-:S04]  /*0060*/  LEA.HI R3, R3, R0, RZ, 0x4 ;  /* 0x0000000003037211 */ /* 0x000fc800078f20ff */
[----:B------:R-:W-:-:S05]  /*0070*/  SHF.R.S32.HI R3, RZ, 0x4, R3 ;  /* 0x00000004ff037819 */ /* 0x000fca0000011403 */
[----:B------:R-:W-:Y:S01]  /*0080*/  IMAD.SHL.U32 R4, R3, 0x8, RZ ;  /* 0x0000000803047824 */ /* 0x000fe200078e00ff */
[----:B0-----:R-:W-:-:S04]  /*0090*/  IABS R10, R5 ;  /* 0x00000005000a7213 */ /* 0x001fc80000000000 */
[-C--:B------:R-:W-:Y:S02]  /*00a0*/  IABS R7, R4.reuse ;  /* 0x0000000400077213 */ /* 0x080fe40000000000 */
[----:B------:R-:W-:Y:S02]  /*00b0*/  IABS R11, R4 ;  /* 0x00000004000b7213 */ /* 0x000fe40000000000 */
[----:B------:R-:W0:Y:S08]  /*00c0*/  I2F.RP R0, R7 ;  /* 0x0000000700007306 */ /* 0x000e300000209400 */
[----:B0-----:R-:W0:Y:S02]  /*00d0*/  MUFU.RCP R0, R0 ;  /* 0x0000000000007308 */ /* 0x001e240000001000 */
[----:B0-----:R-:W-:Y:S01]  /*00e0*/  IADD3 R2, R0, 0xffffffe, RZ ;  /* 0x0ffffffe00027810 */ /* 0x001fe20007ffe0ff */
[----:B------:R-:W-:-:S05]  /*00f0*/  IMAD.MOV R0, RZ, RZ, -R11 ;  /* 0x000000ffff007224 */ /* 0x000fca00078e0a0b */
[----:B------:R0:W1:Y:S02]  /*0100*/  F2I.FTZ.U32.TRUNC.NTZ R3, R2 ;  /* 0x0000000200037305 */ /* 0x000064000021f000 */
[----:B0-----:R-:W-:Y:S02]  /*0110*/  IMAD.MOV.U32 R2, RZ, RZ, RZ ;  /* 0x000000ffff027224 */ /* 0x001fe400078e00ff */
[----:B-1----:R-:W-:-:S04]  /*0120*/  IMAD.MOV R8, RZ, RZ, -R3 ;  /* 0x000000ffff087224 */ /* 0x002fc800078e0a03 */
[----:B------:R-:W-:Y:S02]  /*0130*/  IMAD R9, R8, R7, RZ ;  /* 0x0000000708097224 */ /* 0x000fe400078e02ff */
[----:B------:R-:W-:Y:S02]  /*0140*/  IMAD.MOV.U32 R8, RZ, RZ, R10 ;  /* 0x000000ffff087224 */ /* 0x000fe400078e000a */
[----:B------:R-:W-:-:S06]  /*0150*/  IMAD.HI.U32 R3, R3, R9, R2 ;  /* 0x0000000903037227 */ /* 0x000fcc00078e0002 */
[----:B------:R-:W-:-:S04]  /*0160*/  IMAD.HI.U32 R3, R3, R8, RZ ;  /* 0x0000000803037227 */ /* 0x000fc800078e00ff */
[----:B------:R-:W-:-:S05]  /*0170*/  IMAD R0, R3, R0, R8 ;  /* 0x0000000003007224 */ /* 0x000fca00078e0208 */
[----:B------:R-:W-:-:S13]  /*0180*/  ISETP.GT.U32.AND P1, PT, R7, R0, PT ;  /* 0x000000000700720c */ /* 0x000fda0003f24070 */
[----:B------:R-:W-:Y:S01]  /*0190*/  @!P1 IMAD.IADD R0, R0, 0x1, -R7 ;  /* 0x0000000100009824 */ /* 0x000fe200078e0a07 */
[----:B------:R-:W-:Y:S02]  /*01a0*/  @!P1 IADD3 R3, R3, 0x1, RZ ;  /* 0x0000000103039810 */ /* 0x000fe40007ffe0ff */
[----:B------:R-:W-:Y:S02]  /*01b0*/  ISETP.NE.AND P1, PT, R4, RZ, PT ;  /* 0x000000ff0400720c */ /* 0x000fe40003f25270 */
[----:B------:R-:W-:Y:S02]  /*01c0*/  ISETP.GE.U32.AND P0, PT, R0, R7, PT ;  /* 0x000000070000720c */ /* 0x000fe40003f06070 */
[----:B------:R-:W-:-:S04]  /*01d0*/  LOP3.LUT R0, R5, R4, RZ, 0x3c, !PT ;  /* 0x0000000405007212 */ /* 0x000fc800078e3cff */
[----:B------:R-:W-:Y:S02]  /*01e0*/  ISETP.GE.AND P2, PT, R0, RZ, PT ;  /* 0x000000ff0000720c */ /* 0x000fe40003f46270 */
[----:B------:R-:W-:-:S05]  /*01f0*/  IADD3 R0, R6, c[0x0][0x178], RZ ;  /* 0x00005e0006007a10 */ /* 0x000fca0007ffe0ff */
[----:B------:R-:W-:-:S05]  /*0200*/  @P0 IADD3 R3, R3, 0x1, RZ ;  /* 0x0000000103030810 */ /* 0x000fca0007ffe0ff */
[----:B------:R-:W-:Y:S01]  /*0210*/  IMAD.MOV.U32 R2, RZ, RZ, R3 ;  /* 0x000000ffff027224 */ /* 0x000fe200078e0003 */
[----:B------:R-:W-:-:S03]  /*0220*/  SHF.R.S32.HI R3, RZ, 0x1f, R0 ;  /* 0x0000001fff037819 */ /* 0x000fc60000011400 */
[----:B------:R-:W-:Y:S01]  /*0230*/  @!P2 IMAD.MOV R2, RZ, RZ, -R2 ;  /* 0x000000ffff02a224 */ /* 0x000fe200078e0a02 */
[----:B------:R-:W-:Y:S02]  /*0240*/  @!P1 LOP3.LUT R2, RZ, R4, RZ, 0x33, !PT ;  /* 0x00000004ff029212 */ /* 0x000fe400078e33ff */
[----:B------:R-:W-:-:S03]  /*0250*/  LEA.HI R3, R3, R0, RZ, 0x4 ;  /* 0x0000000003037211 */ /* 0x000fc600078f20ff */
[----:B------:R-:W-:Y:S02]  /*0260*/  IMAD.SHL.U32 R6, R2, 0x8, RZ ;  /* 0x0000000802067824 */ /* 0x000fe400078e00ff */
[----:B------:R-:W-:-:S03]  /*0270*/  IMAD.MOV R2, RZ, RZ, -R2 ;  /* 0x000000ffff027224 */ /* 0x000fc600078e0a02 */
[----:B------:R-:W-:Y:S01]  /*0280*/  LEA.HI.SX32 R3, R3, -R6, 0x1c ;  /* 0x8000000603037211 */ /* 0x000fe200078fe2ff */
[----:B------:R-:W-:-:S03]  /*0290*/  IMAD R11, R4, R2, R5 ;  /* 0x00000002040b7224 */ /* 0x000fc600078e0205 */
[----:B------:R-:W-:Y:S02]  /*02a0*/  IMNMX R10, R3, 0x8, PT ;  /* 0x00000008030a7817 */ /* 0x000fe40003800200 */
[----:B------:R-:W-:Y:S02]  /*02b0*/  IABS R9, R11 ;  /* 0x0000000b00097213 */ /* 0x000fe40000000000 */
[-C--:B------:R-:W-:Y:S02]  /*02c0*/  IABS R7, R10.reuse ;  /* 0x0000000a00077213 */ /* 0x080fe40000000000 */
[----:B------:R-:W-:Y:S02]  /*02d0*/  IABS R4, R10 ;  /* 0x0000000a00047213 */ /* 0x000fe40000000000 */
[----:B------:R-:W0:Y:S08]  /*02e0*/  I2F.RP R0, R7 ;  /* 0x0000000700007306 */ /* 0x000e300000209400 */
[----:B0-----:R-:W0:Y:S02]  /*02f0*/  MUFU.RCP R0, R0 ;  /* 0x0000000000007308 */ /* 0x001e240000001000 */
[----:B0-----:R-:W-:Y:S01]  /*0300*/  IADD3 R3, R0, 0xffffffe, RZ ;  /* 0x0ffffffe00037810 */ /* 0x001fe20007ffe0ff */
[----:B------:R-:W-:-:S05]  /*0310*/  IMAD.MOV R0, RZ, RZ, -R4 ;  /* 0x000000ffff007224 */ /* 0x000fca00078e0a04 */
[----:B------:R-:W0:Y:S02]  /*0320*/  F2I.FTZ.U32.TRUNC.NTZ R3, R3 ;  /* 0x0000000300037305 */ /* 0x000e24000021f000 */
[----:B0-----:R-:W-:-:S04]  /*0330*/  IMAD.MOV R8, RZ, RZ, -R3 ;  /* 0x000000ffff087224 */ /* 0x001fc800078e0a03 */
[----:B------:R-:W-:Y:S02]  /*0340*/  IMAD.MOV.U32 R2, RZ, RZ, R8 ;  /* 0x000000ffff027224 */ /* 0x000fe400078e0008 */
[----:B------:R-:W0:Y:S02]  /*0350*/  S2R R8, SR_TID.X ;  /* 0x0000000000087919 */ /* 0x000e240000002100 */
[----:B------:R-:W-:Y:S02]  /*0360*/  IMAD R5, R2, R7, RZ ;  /* 0x0000000702057224 */ /* 0x000fe400078e02ff */
[----:B------:R-:W-:-:S04]  /*0370*/  IMAD.MOV.U32 R2, RZ, RZ, RZ ;  /* 0x000000ffff027224 */ /* 0x000fc800078e00ff */
[----:B------:R-:W-:-:S06]  /*0380*/  IMAD.HI.U32 R2, R3, R5, R2 ;  /* 0x0000000503027227 */ /* 0x000fcc00078e0002 */
[----:B------:R-:W-:-:S04]  /*0390*/  IMAD.HI.U32 R2, R2, R9, RZ ;  /* 0x0000000902027227 */ /* 0x000fc800078e00ff */
[----:B------:R-:W-:-:S05]  /*03a0*/  IMAD R0, R2, R0, R9 ;  /* 0x0000000002007224 */ /* 0x000fca00078e0209 */
[----:B------:R-:W-:Y:S02]  /*03b0*/  ISETP.GT.U32.AND P1, PT, R7, R0, PT ;  /* 0x000000000700720c */ /* 0x000fe40003f24070 */
[----:B0-----:R-:W-:Y:S02]  /*03c0*/  LOP3.LUT R4, R8, 0xf, RZ, 0xc0, !PT ;  /* 0x0000000f08047812 */ /* 0x001fe400078ec0ff */
[--C-:B------:R-:W-:Y:S02]  /*03d0*/  SHF.R.U32.HI R74, RZ, 0x4, R8.reuse ;  /* 0x00000004ff4a7819 */ /* 0x100fe40000011608 */
[----:B------:R-:W-:Y:S02]  /*03e0*/  SHF.R.U32.HI R75, RZ, 0x4, R8 ;  /* 0x00000004ff4b7819 */ /* 0x000fe40000011608 */
[----:B------:R-:W-:-:S05]  /*03f0*/  SGXT.U32 R74, R74, 0x3 ;  /* 0x000000034a4a781a */ /* 0x000fca0000000000 */
[----:B------:R-:W-:Y:S01]  /*0400*/  @!P1 IMAD.IADD R0, R0, 0x1, -R7 ;  /* 0x0000000100009824 */ /* 0x000fe200078e0a07 */
[----:B------:R-:W-:Y:S02]  /*0410*/  @!P1 IADD3 R2, R2, 0x1, RZ ;  /* 0x0000000102029810 */ /* 0x000fe40007ffe0ff */
[----:B------:R-:W-:Y:S02]  /*0420*/  ISETP.NE.AND P1, PT, R10, RZ, PT ;  /* 0x000000ff0a00720c */ /* 0x000fe40003f25270 */
[----:B------:R-:W-:Y:S02]  /*0430*/  ISETP.GE.U32.AND P0, PT, R0, R7, PT ;  /* 0x000000070000720c */ /* 0x000fe40003f06070 */
[----:B------:R-:W-:-:S04]  /*0440*/  LOP3.LUT R0, R11, R10, RZ, 0x3c, !PT ;  /* 0x0000000a0b007212 */ /* 0x000fc800078e3cff */
[----:B------:R-:W-:Y:S01]  /*0450*/  ISETP.GE.AND P2, PT, R0, RZ, PT ;  /* 0x000000ff0000720c */ /* 0x000fe20003f46270 */
[----:B------:R-:W-:-:S05]  /*0460*/  IMAD.MOV.U32 R0, RZ, RZ, c[0x0][0x180] ;  /* 0x00006000ff007624 */ /* 0x000fca00078e00ff */
[----:B------:R-:W-:Y:S02]  /*0470*/  IADD3 R0, R0, 0x7f, RZ ;  /* 0x0000007f00007810 */ /* 0x000fe40007ffe0ff */
[----:B------:R-:W-:Y:S02]  /*0480*/  @P0 IADD3 R2, R2, 0x1, RZ ;  /* 0x0000000102020810 */ /* 0x000fe40007ffe0ff */
[----:B------:R-:W-:-:S03]  /*0490*/  ISETP.GT.AND P0, PT, R0, 0x7f, PT ;  /* 0x0000007f0000780c */ /* 0x000fc60003f04270 */
[----:B------:R-:W-:Y:S01]  /*04a0*/  @!P2 IMAD.MOV R2, RZ, RZ, -R2 ;  /* 0x000000ffff02a224 */ /* 0x000fe200078e0a02 */
[----:B------:R-:W-:-:S05]  /*04b0*/  @!P1 LOP3.LUT R2, RZ, R10, RZ, 0x33, !PT ;  /* 0x0000000aff029212 */ /* 0x000fca00078e33ff */
[----:B------:R-:W-:-:S04]  /*04c0*/  IMAD.MOV R3, RZ, RZ, -R2 ;  /* 0x000000ffff037224 */ /* 0x000fc800078e0a02 */
[----:B------:R-:W-:Y:S01]  /*04d0*/  IMAD R3, R10, R3, R11 ;  /* 0x000000030a037224 */ /* 0x000fe200078e020b */
[----:B------:R-:W-:Y:S01]  /*04e0*/  @!P0 PRMT R44, RZ, 0x7610, R44 ;  /* 0x00007610ff2c8816 */ /* 0x000fe2000000002c */
[----:B------:R-:W-:Y:S01]  /*04f0*/  @!P0 IMAD.SHL.U32 R5, R8, 0x20, RZ ;  /* 0x0000002008058824 */ /* 0x000fe200078e00ff */
[----:B------:R-:W-:Y:S01]  /*0500*/  @!P0 PRMT R46, RZ, 0x7610, R46 ;  /* 0x00007610ff2e8816 */ /* 0x000fe2000000002e */
[----:B------:R-:W-:Y:S01]  /*0510*/  IMAD.IADD R3, R6, 0x1, R3 ;  /* 0x0000000106037824 */ /* 0x000fe200078e0203 */
[----:B------:R-:W-:Y:S01]  /*0520*/  @!P0 PRMT R44, R44, 0x5410, RZ ;  /* 0x000054102c2c8816 */ /* 0x000fe200000000ff */
[----:B------:R-:W-:Y:S01]  /*0530*/  @!P0 IMAD.SHL.U32 R6, R8, 0x10, RZ ;  /* 0x0000001008068824 */ /* 0x000fe200078e00ff */
[----:B------:R-:W-:Y:S01]  /*0540*/  @!P0 PRMT R46, R46, 0x5410, RZ ;  /* 0x000054102e2e8816 */ /* 0x000fe200000000ff */
[----:B------:R-:W-:Y:S01]  /*0550*/  IMAD R7, R3, 0x10, R4 ;  /* 0x0000001003077824 */ /* 0x000fe200078e0204 */
[----:B------:R-:W-:Y:S01]  /*0560*/  @!P0 LOP3.LUT R5, R5, 0x60, RZ, 0xc0, !PT ;  /* 0x0000006005058812 */ /* 0x000fe200078ec0ff */
[----:B------:R-:W-:Y:S01]  /*0570*/  IMAD.SHL.U32 R4, R2, 0x10, RZ ;  /* 0x0000001002047824 */ /* 0x000fe200078e00ff */
[----:B------:R-:W-:Y:S05]  /*0580*/  @!P0 BRA `(.L_x_0) ;  /* 0x000024d000008947 */ /* 0x000fea0003800000 */
[----:B------:R-:W-:Y:S01]  /*0590*/  IABS R2, c[0x0][0x17c] ;  /* 0x00005f0000027a13 */ /* 0x000fe20000000000 */
[----:B------:R-:W-:Y:S01]  /*05a0*/  CS2R R44, SRZ ;  /* 0x00000000002c7805 */ /* 0x000fe2000001ff00 */
[C---:B------:R-:W-:Y:S01]  /*05b0*/  IADD3 R3, R4.reuse, 0xf, RZ ;  /* 0x0000000f04037810 */ /* 0x040fe20007ffe0ff */
[----:B------:R-:W-:Y:S01]  /*05c0*/  CS2R R46, SRZ ;  /* 0x00000000002e7805 */ /* 0x000fe2000001ff00 */
[----:B------:R-:W0:Y:S01]  /*05d0*/  I2F.RP R5, R2 ;  /* 0x0000000200057306 */ /* 0x000e220000209400 */
[----:B------:R-:W-:Y:S01]  /*05e0*/  IADD3 R15, R4, 0xc, RZ ;  /* 0x0000000c040f7810 */ /* 0x000fe20007ffe0ff */
[----:B------:R-:W-:Y:S01]  /*05f0*/  ULDC UR4, c[0x0][0x180] ;  /* 0x0000600000047ab9 */ /* 0x000fe20000000800 */
[----:B------:R-:W-:-:S02]  /*0600*/  IABS R6, R3 ;  /* 0x0000000300067213 */ /* 0x000fc40000000000 */
[----:B------:R-:W-:Y:S02]  /*0610*/  IABS R13, R15 ;  /* 0x0000000f000d7213 */ /* 0x000fe40000000000 */
[C---:B------:R-:W-:Y:S02]  /*0620*/  IADD3 R14, R4.reuse, 0xd, RZ ;  /* 0x0000000d040e7810 */ /* 0x040fe40007ffe0ff */
[----:B------:R-:W-:Y:S02]  /*0630*/  ISETP.GE.AND P6, PT, R15, RZ, PT ;  /* 0x000000ff0f00720c */ /* 0x000fe40003fc6270 */
[----:B------:R-:W-:Y:S02]  /*0640*/  IABS R12, R14 ;  /* 0x0000000e000c7213 */ /* 0x000fe40000000000 */
[C---:B------:R-:W-:Y:S02]  /*0650*/  IADD3 R20, R4.reuse, 0x7, RZ ;  /* 0x0000000704147810 */ /* 0x040fe40007ffe0ff */
[----:B------:R-:W-:Y:S01]  /*0660*/  IADD3 R22, R4, 0x6, RZ ;  /* 0x0000000604167810 */ /* 0x000fe20007ffe0ff */
[----:B0-----:R-:W0:Y:S01]  /*0670*/  MUFU.RCP R5, R5 ;  /* 0x0000000500057308 */ /* 0x001e220000001000 */
[----:B------:R-:W-:-:S02]  /*0680*/  IABS R23, R20 ;  /* 0x0000001400177213 */ /* 0x000fc40000000000 */
[----:B------:R-:W-:Y:S02]  /*0690*/  IABS R39, c[0x0][0x178] ;  /* 0x00005e0000277a13 */ /* 0x000fe40000000000 */
[----:B------:R-:W-:Y:S02]  /*06a0*/  IABS R25, R22 ;  /* 0x0000001600197213 */ /* 0x000fe40000000000 */
[C---:B------:R-:W-:Y:S02]  /*06b0*/  IADD3 R26, R4.reuse, 0x4, RZ ;  /* 0x00000004041a7810 */ /* 0x040fe40007ffe0ff */
[C---:B------:R-:W-:Y:S02]  /*06c0*/  IADD3 R18, R4.reuse, 0x3, RZ ;  /* 0x0000000304127810 */ /* 0x040fe40007ffe0ff */
[----:B------:R-:W-:Y:S02]  /*06d0*/  IADD3 R24, R4, 0x5, RZ ;  /* 0x0000000504187810 */ /* 0x000fe40007ffe0ff */
[----:B------:R-:W-:-:S02]  /*06e0*/  IABS R29, R26 ;  /* 0x0000001a001d7213 */ /* 0x000fc40000000000 */
[----:B------:R-:W-:Y:S02]  /*06f0*/  IABS R31, R18 ;  /* 0x00000012001f7213 */ /* 0x000fe40000000000 */
[----:B0-----:R-:W-:Y:S02]  /*0700*/  IADD3 R10, R5, 0xffffffe, RZ ;  /* 0x0ffffffe050a7810 */ /* 0x001fe40007ffe0ff */
[C---:B------:R-:W-:Y:S02]  /*0710*/  IADD3 R28, R4.reuse, 0x2, RZ ;  /* 0x00000002041c7810 */ /* 0x040fe40007ffe0ff */
[----:B------:R0:W1:Y:S01]  /*0720*/  F2I.FTZ.U32.TRUNC.NTZ R11, R10 ;  /* 0x0000000a000b7305 */ /* 0x000062000021f000 */
[----:B------:R-:W-:Y:S02]  /*0730*/  IABS R27, R24 ;  /* 0x00000018001b7213 */ /* 0x000fe40000000000 */
[----:B------:R-:W-:Y:S02]  /*0740*/  IABS R33, R28 ;  /* 0x0000001c00217213 */ /* 0x000fe40000000000 */
[----:B------:R-:W-:-:S02]  /*0750*/  IADD3 R30, R4, 0x1, RZ ;  /* 0x00000001041e7810 */ /* 0x000fc40007ffe0ff */
[----:B------:R-:W-:Y:S01]  /*0760*/  IABS R37, R4 ;  /* 0x0000000400257213 */ /* 0x000fe20000000000 */
[----:B0-----:R-:W-:Y:S01]  /*0770*/  IMAD.MOV.U32 R10, RZ, RZ, RZ ;  /* 0x000000ffff0a7224 */ /* 0x001fe200078e00ff */
[----:B------:R-:W-:Y:S02]  /*0780*/  IABS R35, R30 ;  /* 0x0000001e00237213 */ /* 0x000fe40000000000 */
[----:B------:R-:W-:Y:S02]  /*0790*/  IABS R60, R7 ;  /* 0x00000007003c7213 */ /* 0x000fe40000000000 */
[----:B------:R-:W-:Y:S01]  /*07a0*/  LOP3.LUT R72, R8, 0x7f, RZ, 0xc0, !PT ;  /* 0x0000007f08487812 */ /* 0x000fe200078ec0ff */
[--C-:B-1----:R-:W-:Y:S01]  /*07b0*/  IMAD.MOV R9, RZ, RZ, -R11.reuse ;  /* 0x000000ffff097224 */ /* 0x102fe200078e0a0b */
[C---:B------:R-:W-:Y:S02]  /*07c0*/  LOP3.LUT R73, R74.reuse, 0x8, RZ, 0xfc, !PT ;  /* 0x000000084a497812 */ /* 0x040fe400078efcff */
[C---:B------:R-:W-:Y:S01]  /*07d0*/  LOP3.LUT R71, R74.reuse, 0x10, RZ, 0xfc, !PT ;  /* 0x000000104a477812 */ /* 0x040fe200078efcff */
[----:B------:R-:W-:Y:S01]  /*07e0*/  IMAD R9, R9, R2, RZ ;  /* 0x0000000209097224 */ /* 0x000fe200078e02ff */
[C---:B------:R-:W-:Y:S01]  /*07f0*/  LOP3.LUT R70, R74.reuse, 0x18, RZ, 0xfc, !PT ;  /* 0x000000184a467812 */ /* 0x040fe200078efcff */
[----:B------:R-:W-:Y:S01]  /*0800*/  IMAD R56, R73, c[0x0][0x188], RZ ;  /* 0x0000620049387a24 */ /* 0x000fe200078e02ff */
[C---:B------:R-:W-:Y:S01]  /*0810*/  LOP3.LUT R69, R74.reuse, 0x20, RZ, 0xfc, !PT ;  /* 0x000000204a457812 */ /* 0x040fe200078efcff */
[----:B------:R-:W-:Y:S01]  /*0820*/  IMAD.HI.U32 R11, R11, R9, R10 ;  /* 0x000000090b0b7227 */ /* 0x000fe200078e000a */
[----:B------:R-:W-:-:S02]  /*0830*/  LOP3.LUT R68, R74, 0x28, RZ, 0xfc, !PT ;  /* 0x000000284a447812 */ /* 0x000fc400078efcff */
[----:B------:R-:W-:Y:S01]  /*0840*/  LOP3.LUT R67, R74, 0x30, RZ, 0xfc, !PT ;  /* 0x000000304a437812 */ /* 0x000fe200078efcff */
[----:B------:R-:W-:Y:S01]  /*0850*/  IMAD.MOV.U32 R9, RZ, RZ, R6 ;  /* 0x000000ffff097224 */ /* 0x000fe200078e0006 */
[----:B------:R-:W-:Y:S01]  /*0860*/  IADD3 R6, R4, 0xe, RZ ;  /* 0x0000000e04067810 */ /* 0x000fe20007ffe0ff */
[----:B------:R-:W-:Y:S01]  /*0870*/  IMAD R52, R68, c[0x0][0x188], RZ ;  /* 0x0000620044347a24 */ /* 0x000fe200078e02ff */
[----:B------:R-:W-:Y:S01]  /*0880*/  IADD3 R66, R75, 0x38, RZ ;  /* 0x000000384b427810 */ /* 0x000fe20007ffe0ff */
[----:B------:R-:W-:Y:S01]  /*0890*/  IMAD.HI.U32 R5, R11, R9, RZ ;  /* 0x000000090b057227 */ /* 0x000fe200078e00ff */
[----:B------:R-:W-:Y:S02]  /*08a0*/  IABS R10, R6 ;  /* 0x00000006000a7213 */ /* 0x000fe40000000000 */
[----:B------:R-:W-:Y:S01]  /*08b0*/  ISETP.GE.AND P1, PT, R6, RZ, PT ;  /* 0x000000ff0600720c */ /* 0x000fe20003f26270 */
[----:B------:R-:W-:Y:S01]  /*08c0*/  IMAD.MOV R5, RZ, RZ, -R5 ;  /* 0x000000ffff057224 */ /* 0x000fe200078e0a05 */
[----:B------:R-:W-:Y:S01]  /*08d0*/  IADD3 R6, R4, 0xb, RZ ;  /* 0x0000000b04067810 */ /* 0x000fe20007ffe0ff */
[----:B------:R-:W-:-:S02]  /*08e0*/  IMAD R51, R67, c[0x0][0x188], RZ ;  /* 0x0000620043337a24 */ /* 0x000fc400078e02ff */
[----:B------:R-:W-:Y:S01]  /*08f0*/  IMAD R9, R2, R5, R9 ;  /* 0x0000000502097224 */ /* 0x000fe200078e0209 */
[----:B------:R-:W-:Y:S01]  /*0900*/  IABS R15, R6 ;  /* 0x00000006000f7213 */ /* 0x000fe20000000000 */
[----:B------:R-:W-:-:S03]  /*0910*/  IMAD.HI.U32 R5, R11, R10, RZ ;  /* 0x0000000a0b057227 */ /* 0x000fc600078e00ff */
[C---:B------:R-:W-:Y:S01]  /*0920*/  ISETP.GT.U32.AND P0, PT, R2.reuse, R9, PT ;  /* 0x000000090200720c */ /* 0x040fe20003f04070 */
[----:B------:R-:W-:Y:S02]  /*0930*/  IMAD.MOV R5, RZ, RZ, -R5 ;  /* 0x000000ffff057224 */ /* 0x000fe400078e0a05 */
[----:B------:R-:W-:Y:S02]  /*0940*/  IMAD R53, R69, c[0x0][0x188], RZ ;  /* 0x0000620045357a24 */ /* 0x000fe400078e02ff */
[----:B------:R-:W-:Y:S02]  /*0950*/  IMAD R10, R2, R5, R10 ;  /* 0x00000005020a7224 */ /* 0x000fe400078e020a */
[----:B------:R-:W-:-:S03]  /*0960*/  IMAD.HI.U32 R5, R11, R12, RZ ;  /* 0x0000000c0b057227 */ /* 0x000fc600078e00ff */
[----:B------:R-:W-:Y:S01]  /*0970*/  ISETP.GT.U32.AND P4, PT, R2, R10, PT ;  /* 0x0000000a0200720c */ /* 0x000fe20003f84070 */
[----:B------:R-:W-:Y:S02]  /*0980*/  IMAD.MOV R5, RZ, RZ, -R5 ;  /* 0x000000ffff057224 */ /* 0x000fe400078e0a05 */
[----:B------:R-:W-:Y:S01]  /*0990*/  @!P0 IMAD.IADD R9, R9, 0x1, -R2 ;  /* 0x0000000109098824 */ /* 0x000fe200078e0a02 */
[----:B------:R-:W-:Y:S01]  /*09a0*/  ISETP.GE.AND P0, PT, R3, RZ, PT ;  /* 0x000000ff0300720c */ /* 0x000fe20003f06270 */
[----:B------:R-:W-:-:S03]  /*09b0*/  IMAD.HI.U32 R3, R11, R13, RZ ;  /* 0x0000000d0b037227 */ /* 0x000fc600078e00ff */
[C---:B------:R-:W-:Y:S01]  /*09c0*/  ISETP.GT.U32.AND P3, PT, R2.reuse, R9, PT ;  /* 0x000000090200720c */ /* 0x040fe20003f64070 */
[----:B------:R-:W-:Y:S02]  /*09d0*/  IMAD.MOV R3, RZ, RZ, -R3 ;  /* 0x000000ffff037224 */ /* 0x000fe400078e0a03 */
[----:B------:R-:W-:Y:S01]  /*09e0*/  IMAD R5, R2, R5, R12 ;  /* 0x0000000502057224 */ /* 0x000fe200078e020c */
[----:B------:R-:W-:Y:S01]  /*09f0*/  IADD3 R12, R4, 0xa, RZ ;  /* 0x0000000a040c7810 */ /* 0x000fe20007ffe0ff */
[--C-:B------:R-:W-:Y:S01]  /*0a00*/  @!P4 IMAD.IADD R10, R10, 0x1, -R2.reuse ;  /* 0x000000010a0ac824 */ /* 0x100fe200078e0a02 */
[----:B------:R-:W-:Y:S01]  /*0a10*/  ISETP.GE.AND P4, PT, R14, RZ, PT ;  /* 0x000000ff0e00720c */ /* 0x000fe20003f86270 */
[C---:B------:R-:W-:Y:S01]  /*0a20*/  IMAD R3, R2.reuse, R3, R13 ;  /* 0x0000000302037224 */ /* 0x040fe200078e020d */
[----:B------:R-:W-:Y:S01]  /*0a30*/  ISETP.GT.U32.AND P2, PT, R2, R5, PT ;  /* 0x000000050200720c */ /* 0x000fe20003f44070 */
[----:B------:R-:W-:Y:S01]  /*0a40*/  IMAD R54, R70, c[0x0][0x188], RZ ;  /* 0x0000620046367a24 */ /* 0x000fe200078e02ff */
[----:B------:R-:W-:Y:S01]  /*0a50*/  ISETP.GT.U32.AND P5, PT, R2, R10, PT ;  /* 0x0000000a0200720c */ /* 0x000fe20003fa4070 */
[----:B------:R-:W-:Y:S01]  /*0a60*/  IMAD R55, R71, c[0x0][0x188], RZ ;  /* 0x0000620047377a24 */ /* 0x000fe200078e02ff */
[----:B------:R-:W-:Y:S01]  /*0a70*/  IABS R17, R12 ;  /* 0x0000000c00117213 */ /* 0x000fe20000000000 */
[----:B------:R-:W-:Y:S01]  /*0a80*/  @!P3 IMAD.IADD R9, R9, 0x1, -R2 ;  /* 0x000000010909b824 */ /* 0x000fe200078e0a02 */
[----:B------:R-:W-:Y:S01]  /*0a90*/  ISETP.GE.AND P3, PT, R6, RZ, PT ;  /* 0x000000ff0600720c */ /* 0x000fe20003f66270 */
[----:B------:R-:W-:Y:S01]  /*0aa0*/  IMAD.HI.U32 R6, R11, R15, RZ ;  /* 0x0000000f0b067227 */ /* 0x000fe200078e00ff */
[----:B------:R-:W-:-:S03]  /*0ab0*/  IADD3 R13, R4, 0x8, RZ ;  /* 0x00000008040d7810 */ /* 0x000fc60007ffe0ff */
[----:B------:R-:W-:Y:S01]  /*0ac0*/  IMAD.MOV R6, RZ, RZ, -R6 ;  /* 0x000000ffff067224 */ /* 0x000fe200078e0a06 */
[----:B------:R-:W-:Y:S01]  /*0ad0*/  IABS R21, R13 ;  /* 0x0000000d00157213 */ /* 0x000fe20000000000 */
[--C-:B------:R-:W-:Y:S01]  /*0ae0*/  @!P2 IMAD.IADD R5, R5, 0x1, -R2.reuse ;  /* 0x000000010505a824 */ /* 0x100fe200078e0a02 */
[----:B------:R-:W-:Y:S01]  /*0af0*/  ISETP.GE.AND P2, PT, R12, RZ, PT ;  /* 0x000000ff0c00720c */ /* 0x000fe20003f46270 */
[----:B------:R-:W-:Y:S01]  /*0b00*/  @!P5 IMAD.IADD R10, R10, 0x1, -R2 ;  /* 0x000000010a0ad824 */ /* 0x000fe200078e0a02 */
[C---:B------:R-:W-:Y:S01]  /*0b10*/  ISETP.GT.U32.AND P5, PT, R2.reuse, R3, PT ;  /* 0x000000030200720c */ /* 0x040fe20003fa4070 */
[----:B------:R-:W-:Y:S01]  /*0b20*/  IMAD R15, R2, R6, R15 ;  /* 0x00000006020f7224 */ /* 0x000fe200078e020f */
[----:B------:R-:W-:Y:S01]  /*0b30*/  IADD3 R12, R4, 0x9, RZ ;  /* 0x00000009040c7810 */ /* 0x000fe20007ffe0ff */
[----:B------:R-:W-:Y:S02]  /*0b40*/  @!P1 IMAD.MOV R10, RZ, RZ, -R10 ;  /* 0x000000ffff0a9224 */ /* 0x000fe400078e0a0a */
[----:B------:R-:W-:Y:S01]  /*0b50*/  @!P0 IMAD.MOV R9, RZ, RZ, -R9 ;  /* 0x000000ffff098224 */ /* 0x000fe200078e0a09 */
[----:B------:R-:W-:-:S02]  /*0b60*/  ISETP.GE.AND P1, PT, R12, RZ, PT ;  /* 0x000000ff0c00720c */ /* 0x000fc40003f26270 */
[----:B------:R-:W-:Y:S01]  /*0b70*/  IABS R19, R12 ;  /* 0x0000000c00137213 */ /* 0x000fe20000000000 */
[----:B------:R-:W-:Y:S01]  /*0b80*/  IMAD.HI.U32 R12, R11, R17, RZ ;  /* 0x000000110b0c7227 */ /* 0x000fe200078e00ff */
[----:B------:R-:W-:-:S03]  /*0b90*/  ISETP.GT.U32.AND P0, PT, R2, R5, PT ;  /* 0x000000050200720c */ /* 0x000fc60003f04070 */
[----:B------:R-:W-:Y:S02]  /*0ba0*/  @!P5 IMAD.IADD R3, R3, 0x1, -R2 ;  /* 0x000000010303d824 */ /* 0x000fe400078e0a02 */
[----:B------:R-:W-:Y:S02]  /*0bb0*/  IMAD.MOV R12, RZ, RZ, -R12 ;  /* 0x000000ffff0c7224 */ /* 0x000fe400078e0a0c */
[----:B------:R-:W-:Y:S01]  /*0bc0*/  IMAD.HI.U32 R6, R11, R19, RZ ;  /* 0x000000130b067227 */ /* 0x000fe200078e00ff */
[----:B------:R-:W-:-:S03]  /*0bd0*/  ISETP.GT.U32.AND P5, PT, R2, R3, PT ;  /* 0x000000030200720c */ /* 0x000fc60003fa4070 */
[----:B------:R-:W-:Y:S02]  /*0be0*/  IMAD R17, R2, R12, R17 ;  /* 0x0000000c02117224 */ /* 0x000fe400078e0211 */
[----:B------:R-:W-:Y:S01]  /*0bf0*/  @!P0 IMAD.IADD R5, R5, 0x1, -R2 ;  /* 0x0000000105058824 */ /* 0x000fe200078e0a02 */
[----:B------:R-:W-:Y:S01]  /*0c00*/  ISETP.GE.AND P0, PT, R13, RZ, PT ;  /* 0x000000ff0d00720c */ /* 0x000fe20003f06270 */
[----:B------:R-:W-:Y:S01]  /*0c10*/  IMAD.MOV R6, RZ, RZ, -R6 ;  /* 0x000000ffff067224 */ /* 0x000fe200078e0a06 */
[----:B------:R-:W0:Y:S01]  /*0c20*/  I2F.RP R13, R39 ;  /* 0x00000027000d7306 */ /* 0x000e220000209400 */
[----:B------:R-:W-:Y:S02]  /*0c30*/  IMAD.MOV.U32 R14, RZ, RZ, R5 ;  /* 0x000000ffff0e7224 */ /* 0x000fe400078e0005 */
[----:B------:R-:W-:-:S04]  /*0c40*/  IMAD.HI.U32 R12, R11, R21, RZ ;  /* 0x000000150b0c7227 */ /* 0x000fc800078e00ff */
[----:B------:R-:W-:Y:S01]  /*0c50*/  @!P5 IMAD.IADD R3, R3, 0x1, -R2 ;  /* 0x000000010303d824 */ /* 0x000fe200078e0a02 */
[C---:B------:R-:W-:Y:S01]  /*0c60*/  ISETP.GT.U32.AND P5, PT, R2.reuse, R15, PT ;  /* 0x0000000f0200720c */ /* 0x040fe20003fa4070 */
[----:B------:R-:W-:Y:S02]  /*0c70*/  IMAD R19, R2, R6, R19 ;  /* 0x0000000602137224 */ /* 0x000fe400078e0213 */
[----:B------:R-:W-:Y:S02]  /*0c80*/  @!P4 IMAD.MOV R14, RZ, RZ, -R14 ;  /* 0x000000ffff0ec224 */ /* 0x000fe400078e0a0e */
[----:B------:R-:W-:Y:S02]  /*0c90*/  IMAD.MOV.U32 R16, RZ, RZ, R3 ;  /* 0x000000ffff107224 */ /* 0x000fe400078e0003 */
[----:B------:R-:W-:Y:S01]  /*0ca0*/  IMAD.MOV R12, RZ, RZ, -R12 ;  /* 0x000000ffff0c7224 */ /* 0x000fe200078e0a0c */
[----:B0-----:R-:W0:Y:S01]  /*0cb0*/  MUFU.RCP R13, R13 ;  /* 0x0000000d000d7308 */ /* 0x001e220000001000 */
[----:B------:R-:W-:-:S04]  /*0cc0*/  IMAD.HI.U32 R6, R11, R23, RZ ;  /* 0x000000170b067227 */ /* 0x000fc800078e00ff */
[----:B------:R-:W-:Y:S01]  /*0cd0*/  @!P5 IMAD.IADD R15, R15, 0x1, -R2 ;  /* 0x000000010f0fd824 */ /* 0x000fe200078e0a02 */
[C---:B------:R-:W-:Y:S01]  /*0ce0*/  ISETP.GT.U32.AND P5, PT, R2.reuse, R17, PT ;  /* 0x000000110200720c */ /* 0x040fe20003fa4070 */
[----:B------:R-:W-:Y:S01]  /*0cf0*/  @!P6 IMAD.MOV R16, RZ, RZ, -R16 ;  /* 0x000000ffff10e224 */ /* 0x000fe200078e0a10 */
[C---:B------:R-:W-:Y:S01]  /*0d00*/  ISETP.GT.U32.AND P6, PT, R2.reuse, R19, PT ;  /* 0x000000130200720c */ /* 0x040fe20003fc4070 */
[C---:B------:R-:W-:Y:S01]  /*0d10*/  IMAD R21, R2.reuse, R12, R21 ;  /* 0x0000000c02157224 */ /* 0x040fe200078e0215 */
[----:B------:R-:W-:Y:S01]  /*0d20*/  ISETP.GT.U32.AND P4, PT, R2, R15, PT ;  /* 0x0000000f0200720c */ /* 0x000fe20003f84070 */
[----:B------:R-:W-:-:S04]  /*0d30*/  IMAD.HI.U32 R12, R11, R25, RZ ;  /* 0x000000190b0c7227 */ /* 0x000fc800078e00ff */
[----:B------:R-:W-:Y:S01]  /*0d40*/  IMAD.MOV R6, RZ, RZ, -R6 ;  /* 0x000000ffff067224 */ /* 0x000fe200078e0a06 */
[----:B0-----:R-:W-:Y:S01]  /*0d50*/  IADD3 R13, R13, 0xffffffe, RZ ;  /* 0x0ffffffe0d0d7810 */ /* 0x001fe20007ffe0ff */
[----:B------:R-:W-:Y:S02]  /*0d60*/  IMAD.MOV R12, RZ, RZ, -R12 ;  /* 0x000000ffff0c7224 */ /* 0x000fe400078e0a0c */
[--C-:B------:R-:W-:Y:S02]  /*0d70*/  @!P5 IMAD.IADD R17, R17, 0x1, -R2.reuse ;  /* 0x000000011111d824 */ /* 0x100fe400078e0a02 */
[C---:B------:R-:W-:Y:S01]  /*0d80*/  IMAD R23, R2.reuse, R6, R23 ;  /* 0x0000000602177224 */ /* 0x040fe200078e0217 */
[----:B------:R-:W0:Y:S01]  /*0d90*/  F2I.FTZ.U32.TRUNC.NTZ R13, R13 ;  /* 0x0000000d000d7305 */ /* 0x000e22000021f000 */
[C---:B------:R-:W-:Y:S01]  /*0da0*/  IMAD R25, R2.reuse, R12, R25 ;  /* 0x0000000c02197224 */ /* 0x040fe200078e0219 */
[C---:B------:R-:W-:Y:S01]  /*0db0*/  ISETP.GT.U32.AND P5, PT, R2.reuse, R17, PT ;  /* 0x000000110200720c */ /* 0x040fe20003fa4070 */
[--C-:B------:R-:W-:Y:S01]  /*0dc0*/  @!P4 IMAD.IADD R15, R15, 0x1, -R2.reuse ;  /* 0x000000010f0fc824 */ /* 0x100fe200078e0a02 */
[C---:B------:R-:W-:Y:S01]  /*0dd0*/  ISETP.GT.U32.AND P4, PT, R2.reuse, R21, PT ;  /* 0x000000150200720c */ /* 0x040fe20003f84070 */
[----:B------:R-:W-:Y:S01]  /*0de0*/  @!P6 IMAD.IADD R19, R19, 0x1, -R2 ;  /* 0x000000011313e824 */ /* 0x000fe200078e0a02 */
[----:B------:R-:W-:Y:S01]  /*0df0*/  ISETP.GT.U32.AND P6, PT, R2, R25, PT ;  /* 0x000000190200720c */ /* 0x000fe20003fc4070 */
[----:B------:R-:W-:-:S04]  /*0e00*/  IMAD.HI.U32 R6, R11, R29, RZ ;  /* 0x0000001d0b067227 */ /* 0x000fc800078e00ff */
[----:B------:R-:W-:-:S04]  /*0e10*/  IMAD.HI.U32 R12, R11, R31, RZ ;  /* 0x0000001f0b0c7227 */ /* 0x000fc800078e00ff */
[--C-:B------:R-:W-:Y:S01]  /*0e20*/  @!P5 IMAD.IADD R17, R17, 0x1, -R2.reuse ;  /* 0x000000011111d824 */ /* 0x100fe200078e0a02 */
[C---:B------:R-:W-:Y:S01]  /*0e30*/  ISETP.GT.U32.AND P5, PT, R2.reuse, R23, PT ;  /* 0x000000170200720c */ /* 0x040fe20003fa4070 */
[--C-:B------:R-:W-:Y:S01]  /*0e40*/  @!P4 IMAD.IADD R21, R21, 0x1, -R2.reuse ;  /* 0x000000011515c824 */ /* 0x100fe200078e0a02 */
[----:B------:R-:W-:Y:S01]  /*0e50*/  ISETP.GT.U32.AND P4, PT, R2, R19, PT ;  /* 0x000000130200720c */ /* 0x000fe20003f84070 */
[----:B------:R-:W-:Y:S02]  /*0e60*/  @!P6 IMAD.IADD R25, R25, 0x1, -R2 ;  /* 0x000000011919e824 */ /* 0x000fe400078e0a02 */
[----:B------:R-:W-:-:S04]  /*0e70*/  IMAD.HI.U32 R5, R11, R27, RZ ;  /* 0x0000001b0b057227 */ /* 0x000fc800078e00ff */
[----:B------:R-:W-:Y:S02]  /*0e80*/  IMAD.MOV R6, RZ, RZ, -R6 ;  /* 0x000000ffff067224 */ /* 0x000fe400078e0a06 */
[----:B------:R-:W-:Y:S02]  /*0e90*/  IMAD.MOV R12, RZ, RZ, -R12 ;  /* 0x000000ffff0c7224 */ /* 0x000fe400078e0a0c */
[----:B------:R-:W-:Y:S01]  /*0ea0*/  @!P5 IMAD.IADD R23, R23, 0x1, -R2 ;  /* 0x000000011717d824 */ /* 0x000fe200078e0a02 */
[C---:B------:R-:W-:Y:S01]  /*0eb0*/  ISETP.GT.U32.AND P5, PT, R2.reuse, R21, PT ;  /* 0x000000150200720c */ /* 0x040fe20003fa4070 */
[----:B------:R-:W-:Y:S01]  /*0ec0*/  @!P3 IMAD.MOV R15, RZ, RZ, -R15 ;  /* 0x000000ffff0fb224 */ /* 0x000fe200078e0a0f */
[C---:B------:R-:W-:Y:S01]  /*0ed0*/  ISETP.GT.U32.AND P3, PT, R2.reuse, R25, PT ;  /* 0x000000190200720c */ /* 0x040fe20003f64070 */
[----:B------:R-:W-:Y:S01]  /*0ee0*/  IMAD.HI.U32 R3, R11, R33, RZ ;  /* 0x000000210b037227 */ /* 0x000fe200078e00ff */
[----:B------:R-:W-:-:S03]  /*0ef0*/  ISETP.GT.U32.AND P6, PT, R2, R23, PT ;  /* 0x000000170200720c */ /* 0x000fc60003fc4070 */
[----:B------:R-:W-:Y:S02]  /*0f00*/  IMAD.MOV R5, RZ, RZ, -R5 ;  /* 0x000000ffff057224 */ /* 0x000fe400078e0a05 */
[C---:B------:R-:W-:Y:S02]  /*0f10*/  IMAD R29, R2.reuse, R6, R29 ;  /* 0x00000006021d7224 */ /* 0x040fe400078e021d */
[C---:B------:R-:W-:Y:S02]  /*0f20*/  IMAD R31, R2.reuse, R12, R31 ;  /* 0x0000000c021f7224 */ /* 0x040fe400078e021f */
[----:B------:R-:W-:Y:S02]  /*0f30*/  IMAD.MOV R3, RZ, RZ, -R3 ;  /* 0x000000ffff037224 */ /* 0x000fe400078e0a03 */
[C---:B------:R-:W-:Y:S02]  /*0f40*/  IMAD R27, R2.reuse, R5, R27 ;  /* 0x00000005021b7224 */ /* 0x040fe400078e021b */
[--C-:B------:R-:W-:Y:S01]  /*0f50*/  @!P5 IMAD.IADD R21, R21, 0x1, -R2.reuse ;  /* 0x000000011515d824 */ /* 0x100fe200078e0a02 */
[C---:B------:R-:W-:Y:S01]  /*0f60*/  ISETP.GT.U32.AND P5, PT, R2.reuse, R29, PT ;  /* 0x0000001d0200720c */ /* 0x040fe20003fa4070 */
[----:B------:R-:W-:Y:S01]  /*0f70*/  @!P6 IMAD.IADD R23, R23, 0x1, -R2 ;  /* 0x000000011717e824 */ /* 0x000fe200078e0a02 */
[----:B------:R-:W-:Y:S01]  /*0f80*/  ISETP.GT.U32.AND P6, PT, R2, R31, PT ;  /* 0x0000001f0200720c */ /* 0x000fe20003fc4070 */
[----:B------:R-:W-:-:S04]  /*0f90*/  IMAD.HI.U32 R5, R11, R35, RZ ;  /* 0x000000230b057227 */ /* 0x000fc800078e00ff */
[----:B------:R-:W-:Y:S02]  /*0fa0*/  IMAD R33, R2, R3, R33 ;  /* 0x0000000302217224 */ /* 0x000fe400078e0221 */
[----:B------:R-:W-:-:S04]  /*0fb0*/  IMAD.HI.U32 R11, R11, R37, RZ ;  /* 0x000000250b0b7227 */ /* 0x000fc800078e00ff */
[--C-:B------:R-:W-:Y:S01]  /*0fc0*/  @!P4 IMAD.IADD R19, R19, 0x1, -R2.reuse ;  /* 0x000000011313c824 */ /* 0x100fe200078e0a02 */
[C---:B------:R-:W-:Y:S01]  /*0fd0*/  ISETP.GT.U32.AND P4, PT, R2.reuse, R27, PT ;  /* 0x0000001b0200720c */ /* 0x040fe20003f84070 */
[----:B------:R-:W-:Y:S02]  /*0fe0*/  IMAD.MOV R5, RZ, RZ, -R5 ;  /* 0x000000ffff057224 */ /* 0x000fe400078e0a05 */
[----:B------:R-:W-:Y:S01]  /*0ff0*/  @!P3 IMAD.IADD R25, R25, 0x1, -R2 ;  /* 0x000000011919b824 */ /* 0x000fe200078e0a02 */
[C---:B------:R-:W-:Y:S01]  /*1000*/  ISETP.GT.U32.AND P3, PT, R2.reuse, R33, PT ;  /* 0x000000210200720c */ /* 0x040fe20003f64070 */
[----:B------:R-:W-:Y:S02]  /*1010*/  IMAD.MOV R11, RZ, RZ, -R11 ;  /* 0x000000ffff0b7224 */ /* 0x000fe400078e0a0b */
[C---:B------:R-:W-:Y:S02]  /*1020*/  IMAD R35, R2.reuse, R5, R35 ;  /* 0x0000000502237224 */ /* 0x040fe400078e0223 */
[----:B------:R-:W-:-:S02]  /*1030*/  IMAD R37, R2, R11, R37 ;  /* 0x0000000b02257224 */ /* 0x000fc400078e0225 */
[--C-:B0-----:R-:W-:Y:S02]  /*1040*/  IMAD.MOV R6, RZ, RZ, -R13.reuse ;  /* 0x000000ffff067224 */ /* 0x101fe400078e0a0d */
[--C-:B------:R-:W-:Y:S01]  /*1050*/  @!P5 IMAD.IADD R29, R29, 0x1, -R2.reuse ;  /* 0x000000011d1dd824 */ /* 0x100fe200078e0a02 */
[C---:B------:R-:W-:Y:S01]  /*1060*/  ISETP.GT.U32.AND P5, PT, R2.reuse, R35, PT ;  /* 0x000000230200720c */ /* 0x040fe20003fa4070 */
[--C-:B------:R-:W-:Y:S01]  /*1070*/  @!P6 IMAD.IADD R31, R31, 0x1, -R2.reuse ;  /* 0x000000011f1fe824 */ /* 0x100fe200078e0a02 */
[----:B------:R-:W-:Y:S01]  /*1080*/  ISETP.GT.U32.AND P6, PT, R2, R37, PT ;  /* 0x000000250200720c */ /* 0x000fe20003fc4070 */
[----:B------:R-:W-:Y:S01]  /*1090*/  IMAD R3, R6, R39, RZ ;  /* 0x0000002706037224 */ /* 0x000fe200078e02ff */
[----:B------:R-:W-:Y:S01]  /*10a0*/  LOP3.LUT R6, R8, 0x7, RZ, 0xc0, !PT ;  /* 0x0000000708067812 */ /* 0x000fe200078ec0ff */
[----:B------:R-:W-:Y:S02]  /*10b0*/  IMAD.MOV.U32 R12, RZ, RZ, RZ ;  /* 0x000000ffff0c7224 */ /* 0x000fe400078e00ff */
[----:B------:R-:W-:Y:S01]  /*10c0*/  @!P4 IMAD.IADD R27, R27, 0x1, -R2 ;  /* 0x000000011b1bc824 */ /* 0x000fe200078e0a02 */
[----:B------:R-:W-:Y:S01]  /*10d0*/  ISETP.GE.AND P4, PT, R20, RZ, PT ;  /* 0x000000ff1400720c */ /* 0x000fe20003f86270 */
[----:B------:R-:W-:Y:S01]  /*10e0*/  IMAD.HI.U32 R12, R13, R3, R12 ;  /* 0x000000030d0c7227 */ /* 0x000fe200078e000c */
[----:B------:R-:W-:-:S03]  /*10f0*/  SHF.R.S32.HI R3, RZ, 0x1f, R0 ;  /* 0x0000001fff037819 */ /* 0x000fc60000011400 */
[--C-:B------:R-:W-:Y:S01]  /*1100*/  @!P3 IMAD.IADD R33, R33, 0x1, -R2.reuse ;  /* 0x000000012121b824 */ /* 0x100fe200078e0a02 */
[----:B------:R-:W-:Y:S01]  /*1110*/  ISETP.GE.AND P3, PT, R22, RZ, PT ;  /* 0x000000ff1600720c */ /* 0x000fe20003f66270 */
[----:B------:R-:W-:Y:S01]  /*1120*/  @!P0 IMAD.MOV R21, RZ, RZ, -R21 ;  /* 0x000000ffff158224 */ /* 0x000fe200078e0a15 */
[----:B------:R-:W-:Y:S01]  /*1130*/  LEA.HI R57, R3, R0, RZ, 0x7 ;  /* 0x0000000003397211 */ /* 0x000fe200078f38ff */
[----:B------:R-:W-:Y:S01]  /*1140*/  IMAD.HI.U32 R12, R12, R60, RZ ;  /* 0x0000003c0c0c7227 */ /* 0x000fe200078e00ff */
[C---:B------:R-:W-:Y:S02]  /*1150*/  ISETP.GT.U32.AND P0, PT, R2.reuse, R33, PT ;  /* 0x000000210200720c */ /* 0x040fe40003f04070 */
[----:B------:R-:W-:Y:S01]  /*1160*/  SHF.R.S32.HI R57, RZ, 0x7, R57 ;  /* 0x00000007ff397819 */ /* 0x000fe20000011439 */
[--C-:B------:R-:W-:Y:S01]  /*1170*/  @!P5 IMAD.IADD R35, R35, 0x1, -R2.reuse ;  /* 0x000000012323d824 */ /* 0x100fe200078e0a02 */
[----:B------:R-:W-:Y:S01]  /*1180*/  ISETP.GT.U32.AND P5, PT, R2, R29, PT ;  /* 0x0000001d0200720c */ /* 0x000fe20003fa4070 */
[----:B------:R-:W-:-:S02]  /*1190*/  @!P6 IMAD.IADD R37, R37, 0x1, -R2 ;  /* 0x000000012525e824 */ /* 0x000fc400078e0a02 */
[----:B------:R-:W-:Y:S02]  /*11a0*/  IMAD.MOV R12, RZ, RZ, -R12 ;  /* 0x000000ffff0c7224 */ /* 0x000fe400078e0a0c */
[----:B------:R-:W-:Y:S01]  /*11b0*/  @!P2 IMAD.MOV R17, RZ, RZ, -R17 ;  /* 0x000000ffff11a224 */ /* 0x000fe200078e0a11 */
[C---:B------:R-:W-:Y:S01]  /*11c0*/  ISETP.GT.U32.AND P2, PT, R2.reuse, R27, PT ;  /* 0x0000001b0200720c */ /* 0x040fe20003f44070 */
[----:B------:R-:W-:Y:S01]  /*11d0*/  @!P1 IMAD.MOV R19, RZ, RZ, -R19 ;  /* 0x000000ffff139224 */ /* 0x000fe200078e0a13 */
[C---:B------:R-:W-:Y:S01]  /*11e0*/  ISETP.GT.U32.AND P1, PT, R2.reuse, R31, PT ;  /* 0x0000001f0200720c */ /* 0x040fe20003f24070 */
[----:B------:R-:W-:Y:S01]  /*11f0*/  @!P4 IMAD.MOV R23, RZ, RZ, -R23 ;  /* 0x000000ffff17c224 */ /* 0x000fe200078e0a17 */
[C---:B------:R-:W-:Y:S01]  /*1200*/  ISETP.GT.U32.AND P4, PT, R2.reuse, R35, PT ;  /* 0x000000230200720c */ /* 0x040fe20003f84070 */
[----:B------:R-:W-:Y:S01]  /*1210*/  IMAD R60, R39, R12, R60 ;  /* 0x0000000c273c7224 */ /* 0x000fe200078e023c */
[----:B------:R-:W-:Y:S01]  /*1220*/  ISETP.GT.U32.AND P6, PT, R2, R37, PT ;  /* 0x000000250200720c */ /* 0x000fe20003fc4070 */
[----:B------:R-:W-:Y:S01]  /*1230*/  @!P0 IMAD.IADD R33, R33, 0x1, -R2 ;  /* 0x0000000121218824 */ /* 0x000fe200078e0a02 */
[----:B------:R-:W-:Y:S01]  /*1240*/  SHF.R.S32.HI R12, RZ, 0x2, R8 ;  /* 0x00000002ff0c7819 */ /* 0x000fe20000011408 */
[----:B------:R-:W-:Y:S01]  /*1250*/  IMAD.SHL.U32 R0, R8, 0x40, RZ ;  /* 0x0000004008007824 */ /* 0x000fe200078e00ff */
[----:B------:R-:W-:Y:S01]  /*1260*/  ISETP.GT.U32.AND P0, PT, R39, R60, PT ;  /* 0x0000003c2700720c */ /* 0x000fe20003f04070 */
[--C-:B------:R-:W-:Y:S01]  /*1270*/  @!P5 IMAD.IADD R29, R29, 0x1, -R2.reuse ;  /* 0x000000011d1dd824 */ /* 0x100fe200078e0a02 */
[----:B------:R-:W-:Y:S01]  /*1280*/  ISETP.GE.AND P5, PT, R26, RZ, PT ;  /* 0x000000ff1a00720c */ /* 0x000fe20003fa6270 */
[--C-:B------:R-:W-:Y:S01]  /*1290*/  @!P2 IMAD.IADD R27, R27, 0x1, -R2.reuse ;  /* 0x000000011b1ba824 */ /* 0x100fe200078e0a02 */
[----:B------:R-:W-:Y:S01]  /*12a0*/  LOP3.LUT R11, R0, 0x800, RZ, 0xc0, !PT ;  /* 0x00000800000b7812 */ /* 0x000fe200078ec0ff */
[--C-:B------:R-:W-:Y:S01]  /*12b0*/  @!P1 IMAD.IADD R31, R31, 0x1, -R2.reuse ;  /* 0x000000011f1f9824 */ /* 0x100fe200078e0a02 */
[----:B------:R-:W-:Y:S01]  /*12c0*/  ISETP.GE.AND P2, PT, R24, RZ, PT ;  /* 0x000000ff1800720c */ /* 0x000fe20003f46270 */
[--C-:B------:R-:W-:Y:S01]  /*12d0*/  @!P4 IMAD.IADD R35, R35, 0x1, -R2.reuse ;  /* 0x000000012323c824 */ /* 0x100fe200078e0a02 */
[----:B------:R-:W-:Y:S01]  /*12e0*/  ISETP.GE.AND P1, PT, R18, RZ, PT ;  /* 0x000000ff1200720c */ /* 0x000fe20003f26270 */
[----:B------:R-:W-:Y:S01]  /*12f0*/  @!P6 IMAD.IADD R37, R37, 0x1, -R2 ;  /* 0x000000012525e824 */ /* 0x000fe200078e0a02 */
[----:B------:R-:W-:Y:S01]  /*1300*/  SHF.R.S32.HI R2, RZ, 0x6, R8 ;  /* 0x00000006ff027819 */ /* 0x000fe20000011408 */
[----:B------:R-:W-:Y:S01]  /*1310*/  IMAD.SHL.U32 R5, R8, 0x20, RZ ;  /* 0x0000002008057824 */ /* 0x000fe200078e00ff */
[----:B------:R-:W-:Y:S01]  /*1320*/  ISETP.GE.AND P4, PT, R28, RZ, PT ;  /* 0x000000ff1c00720c */ /* 0x000fe20003f86270 */
[----:B------:R-:W-:Y:S01]  /*1330*/  @!P0 IMAD.IADD R60, R60, 0x1, -R39 ;  /* 0x000000013c3c8824 */ /* 0x000fe200078e0a27 */
[----:B------:R-:W-:Y:S01]  /*1340*/  SGXT R0, R2, 0x1 ;  /* 0x000000010200781a */ /* 0x000fe20000000200 */
[----:B------:R-:W-:Y:S01]  /*1350*/  IMAD.SHL.U32 R3, R8, 0x2, RZ ;  /* 0x0000000208037824 */ /* 0x000fe200078e00ff */
[----:B------:R-:W-:Y:S01]  /*1360*/  LOP3.LUT R5, R5, 0x60, RZ, 0xc0, !PT ;  /* 0x0000006005057812 */ /* 0x000fe200078ec0ff */
[----:B------:R-:W-:Y:S01]  /*1370*/  IMAD R13, R6, 0x100, R11 ;  /* 0x00000100060d7824 */ /* 0x000fe200078e020b */
[----:B------:R-:W-:Y:S01]  /*1380*/  SGXT R2, R12, 0x1 ;  /* 0x000000010c02781a */ /* 0x000fe20000000200 */
[----:B------:R-:W-:Y:S01]  /*1390*/  IMAD.SHL.U32 R12, R6, 0x10, RZ ;  /* 0x00000010060c7824 */ /* 0x000fe200078e00ff */
[----:B------:R-:W-:Y:S01]  /*13a0*/  ISETP.GE.AND P6, PT, R30, RZ, PT ;  /* 0x000000ff1e00720c */ /* 0x000fe20003fc6270 */
[----:B------:R-:W-:Y:S01]  /*13b0*/  IMAD.SHL.U32 R6, R8, 0x10, RZ ;  /* 0x0000001008067824 */ /* 0x000fe200078e00ff */
[----:B------:R-:W-:Y:S01]  /*13c0*/  LOP3.LUT R2, R5, 0x90, R2, 0xf8, !PT ;  /* 0x0000009005027812 */ /* 0x000fe200078ef802 */
[----:B------:R-:W-:Y:S01]  /*13d0*/  @!P3 IMAD.MOV R25, RZ, RZ, -R25 ;  /* 0x000000ffff19b224 */ /* 0x000fe200078e0a19 */
[----:B------:R-:W-:Y:S01]  /*13e0*/  ISETP.GT.U32.AND P0, PT, R39, R60, PT ;  /* 0x0000003c2700720c */ /* 0x000fe20003f04070 */
[----:B------:R-:W-:Y:S01]  /*13f0*/  IMAD.MOV.U32 R20, RZ, RZ, R33 ;  /* 0x000000ffff147224 */ /* 0x000fe200078e0021 */
[----:B------:R-:W-:Y:S01]  /*1400*/  ISETP.GE.AND P3, PT, R4, RZ, PT ;  /* 0x000000ff0400720c */ /* 0x000fe20003f66270 */
[----:B------:R-:W-:Y:S01]  /*1410*/  IMAD.MOV.U32 R22, RZ, RZ, R35 ;  /* 0x000000ffff167224 */ /* 0x000fe200078e0023 */
[----:B------:R-:W-:Y:S01]  /*1420*/  LOP3.LUT R18, R12, 0x30, R3, 0x78, !PT ;  /* 0x000000300c127812 */ /* 0x000fe200078e7803 */
[----:B------:R-:W-:Y:S01]  /*1430*/  IMAD.MOV.U32 R24, RZ, RZ, R37 ;  /* 0x000000ffff187224 */ /* 0x000fe200078e0025 */
[----:B------:R-:W-:Y:S01]  /*1440*/  LOP3.LUT R0, R0, 0x90, RZ, 0xc0, !PT ;  /* 0x0000009000007812 */ /* 0x000fe200078ec0ff */
[----:B------:R-:W-:Y:S01]  /*1450*/  @!P2 IMAD.MOV R27, RZ, RZ, -R27 ;  /* 0x000000ffff1ba224 */ /* 0x000fe200078e0a1b */
[----:B------:R-:W-:Y:S01]  /*1460*/  LOP3.LUT R11, R6, 0x100, RZ, 0xc0, !PT ;  /* 0x00000100060b7812 */ /* 0x000fe200078ec0ff */
[----:B------:R-:W-:Y:S01]  /*1470*/  @!P4 IMAD.MOV R20, RZ, RZ, -R20 ;  /* 0x000000ffff14c224 */ /* 0x000fe200078e0a14 */
[--C-:B------:R-:W-:Y:S01]  /*1480*/  LOP3.LUT R12, R2, 0x10, R3.reuse, 0x78, !PT ;  /* 0x00000010020c7812 */ /* 0x100fe200078e7803 */
[----:B------:R-:W-:Y:S01]  /*1490*/  IMAD.IADD R2, R13, 0x1, R18 ;  /* 0x000000010d027824 */ /* 0x000fe200078e0212 */
[----:B------:R-:W-:Y:S01]  /*14a0*/  LOP3.LUT R3, R0, 0x7e, R3, 0x78, !PT ;  /* 0x0000007e00037812 */ /* 0x000fe200078e7803 */
[----:B------:R-:W-:Y:S01]  /*14b0*/  IMAD.MOV.U32 R18, RZ, RZ, R31 ;  /* 0x000000ffff127224 */ /* 0x000fe200078e001f */
[----:B------:R-:W-:Y:S01]  /*14c0*/  LOP3.LUT R13, R74, 0x60, RZ, 0xfc, !PT ;  /* 0x000000604a0d7812 */ /* 0x000fe200078efcff */
[----:B------:R-:W-:Y:S01]  /*14d0*/  IMAD.IADD R0, R11, 0x1, R12 ;  /* 0x000000010b007824 */ /* 0x000fe200078e020c */
[----:B------:R-:W-:Y:S01]  /*14e0*/  LOP3.LUT R11, RZ, c[0x0][0x17c], RZ, 0x33, !PT ;  /* 0x00005f00ff0b7a12 */ /* 0x000fe200078e33ff */
[----:B------:R-:W-:Y:S01]  /*14f0*/  IMAD.MOV.U32 R12, RZ, RZ, R29 ;  /* 0x000000ffff0c7224 */ /* 0x000fe200078e001d */
[----:B------:R-:W-:Y:S01]  /*1500*/  LOP3.LUT R65, R2, 0x40, RZ, 0x3c, !PT ;  /* 0x0000004002417812 */ /* 0x000fe200078e3cff */
[----:B------:R-:W-:Y:S01]  /*1510*/  @!P0 IMAD.IADD R60, R60, 0x1, -R39 ;  /* 0x000000013c3c8824 */ /* 0x000fe200078e0a27 */
[----:B------:R-:W-:Y:S01]  /*1520*/  ISETP.NE.AND P0, PT, RZ, c[0x0][0x17c], PT ;  /* 0x00005f00ff007a0c */ /* 0x000fe20003f05270 */
[----:B------:R-:W-:-:S02]  /*1530*/  @!P5 IMAD.MOV R12, RZ, RZ, -R12 ;  /* 0x000000ffff0cd224 */ /* 0x000fc400078e0a0c */
[----:B------:R-:W-:Y:S01]  /*1540*/  @!P1 IMAD.MOV R18, RZ, RZ, -R18 ;  /* 0x000000ffff129224 */ /* 0x000fe200078e0a12 */
[C---:B------:R-:W-:Y:S01]  /*1550*/  SEL R28, R11.reuse, R9, !P0 ;  /* 0x000000090b1c7207 */ /* 0x040fe20004000000 */
[----:B------:R-:W-:Y:S01]  /*1560*/  @!P6 IMAD.MOV R22, RZ, RZ, -R22 ;  /* 0x000000ffff16e224 */ /* 0x000fe200078e0a16 */
[C---:B------:R-:W-:Y:S01]  /*1570*/  SEL R29, R11.reuse, R10, !P0 ;  /* 0x0000000a0b1d7207 */ /* 0x040fe20004000000 */
[----:B------:R-:W-:Y:S01]  /*1580*/  @!P3 IMAD.MOV R24, RZ, RZ, -R24 ;  /* 0x000000ffff18b224 */ /* 0x000fe200078e0a18 */
[C---:B------:R-:W-:Y:S01]  /*1590*/  SEL R30, R11.reuse, R14, !P0 ;  /* 0x0000000e0b1e7207 */ /* 0x040fe20004000000 */
[----:B------:R-:W-:Y:S01]  /*15a0*/  IMAD.MOV.U32 R76, RZ, RZ, R60 ;  /* 0x000000ffff4c7224 */ /* 0x000fe200078e003c */
[C---:B------:R-:W-:Y:S01]  /*15b0*/  SEL R31, R11.reuse, R16, !P0 ;  /* 0x000000100b1f7207 */ /* 0x040fe20004000000 */
[----:B------:R-:W-:Y:S01]  /*15c0*/  IMAD R28, R28, c[0x0][0x190], RZ ;  /* 0x000064001c1c7a24 */ /* 0x000fe200078e02ff */
[----:B------:R-:W-:Y:S01]  /*15d0*/  SEL R32, R11, R15, !P0 ;  /* 0x0000000f0b207207 */ /* 0x000fe20004000000 */
[----:B------:R-:W-:Y:S01]  /*15e0*/  IMAD R29, R29, c[0x0][0x190], RZ ;  /* 0x000064001d1d7a24 */ /* 0x000fe200078e02ff */
        /* <DEDUP_REMOVED lines=20> */
[----:B------:R-:W-:Y:S01]  /*1730*/  SEL R43, R11, R24, !P0 ;  /* 0x000000180b2b7207 */ /* 0x000fe20004000000 */
[----:B------:R-:W-:Y:S01]  /*1740*/  IMAD R40, R40, c[0x0][0x190], RZ ;  /* 0x0000640028287a24 */ /* 0x000fe200078e02ff */
[----:B------:R-:W-:Y:S01]  /*1750*/  ISETP.GE.AND P1, PT, R7, RZ, PT ;  /* 0x000000ff0700720c */ /* 0x000fe20003f26270 */
[----:B------:R-:W-:Y:S01]  /*1760*/  IMAD R41, R41, c[0x0][0x190], RZ ;  /* 0x0000640029297a24 */ /* 0x000fe200078e02ff */
[----:B------:R-:W-:Y:S01]  /*1770*/  ISETP.NE.AND P0, PT, RZ, c[0x0][0x178], PT ;  /* 0x00005e00ff007a0c */ /* 0x000fe20003f05270 */
[----:B------:R-:W-:Y:S01]  /*1780*/  IMAD R42, R42, c[0x0][0x190], RZ ;  /* 0x000064002a2a7a24 */ /* 0x000fe200078e02ff */
[----:B------:R-:W-:Y:S01]  /*1790*/  LEA R109, P3, R28, c[0x0][0x168], 0x1 ;  /* 0x00005a001c6d7a11 */ /* 0x000fe200078608ff */
[----:B------:R-:W-:Y:S01]  /*17a0*/  IMAD R43, R43, c[0x0][0x190], RZ ;  /* 0x000064002b2b7a24 */ /* 0x000fe200078e02ff */
[C---:B------:R-:W-:Y:S01]  /*17b0*/  LEA R107, P4, R29.reuse, c[0x0][0x168], 0x1 ;  /* 0x00005a001d6b7a11 */ /* 0x040fe200078808ff */
[----:B------:R-:W-:Y:S01]  /*17c0*/  IMAD.SHL.U32 R23, R72, 0x2, RZ ;  /* 0x0000000248177824 */ /* 0x000fe200078e00ff */
[----:B------:R-:W-:Y:S01]  /*17d0*/  LEA.HI.X.SX32 R108, R28, c[0x0][0x16c], 0x1, P3 ;  /* 0x00005b001c6c7a11 */ /* 0x000fe200018f0eff */
[----:B------:R-:W-:Y:S01]  /*17e0*/  IMAD.MOV.U32 R18, RZ, RZ, c[0x0][0x18c] ;  /* 0x00006300ff127624 */ /* 0x000fe200078e00ff */
[----:B------:R-:W-:Y:S01]  /*17f0*/  LEA.HI.X.SX32 R106, R29, c[0x0][0x16c], 0x1, P4 ;  /* 0x00005b001d6a7a11 */ /* 0x000fe200020f0eff */
[----:B------:R-:W-:Y:S01]  /*1800*/  IMAD.MOV.U32 R19, RZ, RZ, c[0x0][0x188] ;  /* 0x00006200ff137624 */ /* 0x000fe200078e00ff */
[----:B------:R-:W-:Y:S01]  /*1810*/  LEA R105, P5, R30, c[0x0][0x168], 0x1 ;  /* 0x00005a001e697a11 */ /* 0x000fe200078a08ff */
[----:B------:R-:W-:Y:S01]  /*1820*/  @!P1 IMAD.MOV R76, RZ, RZ, -R76 ;  /* 0x000000ffff4c9224 */ /* 0x000fe200078e0a4c */
[----:B------:R-:W-:Y:S01]  /*1830*/  LEA R103, P6, R31, c[0x0][0x168], 0x1 ;  /* 0x00005a001f677a11 */ /* 0x000fe200078c08ff */
[----:B------:R-:W-:Y:S01]  /*1840*/  IMAD R17, R74, c[0x0][0x188], RZ ;  /* 0x000062004a117a24 */ /* 0x000fe200078e02ff */
[----:B------:R-:W-:Y:S01]  /*1850*/  @!P0 LOP3.LUT R76, RZ, c[0x0][0x178], RZ, 0x33, !PT ;  /* 0x00005e00ff4c8a12 */ /* 0x000fe200078e33ff */
[----:B------:R-:W-:Y:S01]  /*1860*/  IMAD.SHL.U32 R18, R18, 0x80, RZ ;  /* 0x0000008012127824 */ /* 0x000fe200078e00ff */
[----:B------:R-:W-:Y:S01]  /*1870*/  LEA R98, P0, R32, c[0x0][0x168], 0x1 ;  /* 0x00005a0020627a11 */ /* 0x000fe200078008ff */
[----:B------:R-:W-:Y:S01]  /*1880*/  IMAD.SHL.U32 R19, R19, 0x80, RZ ;  /* 0x0000008013137824 */ /* 0x000fe200078e00ff */
[----:B------:R-:W-:Y:S01]  /*1890*/  LEA R96, P1, R33, c[0x0][0x168], 0x1 ;  /* 0x00005a0021607a11 */ /* 0x000fe200078208ff */
[----:B------:R-:W-:Y:S01]  /*18a0*/  IMAD R76, R76, c[0x0][0x184], RZ ;  /* 0x000061004c4c7a24 */ /* 0x000fe200078e02ff */
[----:B------:R-:W-:Y:S01]  /*18b0*/  LEA R92, P3, R35, c[0x0][0x168], 0x1 ;  /* 0x00005a00235c7a11 */ /* 0x000fe200078608ff */
[----:B------:R-:W-:Y:S01]  /*18c0*/  IMAD R20, R72, c[0x0][0x18c], RZ ;  /* 0x0000630048147a24 */ /* 0x000fe200078e02ff */
[----:B------:R-:W-:Y:S01]  /*18d0*/  LEA R90, P4, R36, c[0x0][0x168], 0x1 ;  /* 0x00005a00245a7a11 */ /* 0x000fe200078808ff */
[----:B------:R-:W-:Y:S01]  /*18e0*/  IMAD R22, R66, c[0x0][0x188], RZ ;  /* 0x0000620042167a24 */ /* 0x000fe200078e02ff */
[----:B------:R-:W-:Y:S01]  /*18f0*/  LEA R100, P2, R76, c[0x0][0x160], 0x1 ;  /* 0x000058004c647a11 */ /* 0x000fe200078408ff */
[----:B------:R-:W-:Y:S01]  /*1900*/  IMAD R26, R13, c[0x0][0x188], RZ ;  /* 0x000062000d1a7a24 */ /* 0x000fe200078e02ff */
[----:B------:R-:W-:-:S02]  /*1910*/  LOP3.LUT R9, R74, 0x40, RZ, 0xfc, !PT ;  /* 0x000000404a097812 */ /* 0x000fc400078efcff */
[----:B------:R-:W-:Y:S02]  /*1920*/  LEA.HI.X.SX32 R101, R76, c[0x0][0x164], 0x1, P2 ;  /* 0x000059004c657a11 */ /* 0x000fe400010f0eff */
[----:B------:R-:W-:Y:S01]  /*1930*/  LEA R94, P2, R34, c[0x0][0x168], 0x1 ;  /* 0x00005a00225e7a11 */ /* 0x000fe200078408ff */
[----:B------:R-:W-:Y:S01]  /*1940*/  IMAD R50, R9, c[0x0][0x188], RZ ;  /* 0x0000620009327a24 */ /* 0x000fe200078e02ff */
[C---:B------:R-:W-:Y:S02]  /*1950*/  LOP3.LUT R10, R74.reuse, 0x48, RZ, 0xfc, !PT ;  /* 0x000000484a0a7812 */ /* 0x040fe400078efcff */
[C---:B------:R-:W-:Y:S02]  /*1960*/  LOP3.LUT R11, R74.reuse, 0x50, RZ, 0xfc, !PT ;  /* 0x000000504a0b7812 */ /* 0x040fe400078efcff */
[----:B------:R-:W-:Y:S01]  /*1970*/  LOP3.LUT R12, R74, 0x58, RZ, 0xfc, !PT ;  /* 0x000000584a0c7812 */ /* 0x000fe200078efcff */
[----:B------:R-:W-:Y:S01]  /*1980*/  IMAD R49, R10, c[0x0][0x188], RZ ;  /* 0x000062000a317a24 */ /* 0x000fe200078e02ff */
[C---:B------:R-:W-:Y:S01]  /*1990*/  LOP3.LUT R14, R74.reuse, 0x68, RZ, 0xfc, !PT ;  /* 0x000000684a0e7812 */ /* 0x040fe200078efcff */
[----:B------:R-:W-:Y:S01]  /*19a0*/  IMAD R48, R11, c[0x0][0x188], RZ ;  /* 0x000062000b307a24 */ /* 0x000fe200078e02ff */
[----:B------:R-:W-:Y:S01]  /*19b0*/  LOP3.LUT R15, R74, 0x70, RZ, 0xfc, !PT ;  /* 0x000000704a0f7812 */ /* 0x000fe200078efcff */
[----:B------:R-:W-:Y:S01]  /*19c0*/  IMAD R27, R12, c[0x0][0x188], RZ ;  /* 0x000062000c1b7a24 */ /* 0x000fe200078e02ff */
[----:B------:R-:W-:Y:S01]  /*19d0*/  IADD3 R16, R75, 0x78, RZ ;  /* 0x000000784b107810 */ /* 0x000fe20007ffe0ff */
[----:B------:R-:W-:Y:S01]  /*19e0*/  IMAD R25, R14, c[0x0][0x188], RZ ;  /* 0x000062000e197a24 */ /* 0x000fe200078e02ff */
[----:B------:R-:W-:Y:S01]  /*19f0*/  LEA.HI.X.SX32 R104, R30, c[0x0][0x16c], 0x1, P5 ;  /* 0x00005b001e687a11 */ /* 0x000fe200028f0eff */
[----:B------:R-:W-:Y:S01]  /*1a00*/  IMAD R24, R15, c[0x0][0x188], RZ ;  /* 0x000062000f187a24 */ /* 0x000fe200078e02ff */
[----:B------:R-:W-:Y:S01]  /*1a10*/  LEA.HI.X.SX32 R102, R31, c[0x0][0x16c], 0x1, P6 ;  /* 0x00005b001f667a11 */ /* 0x000fe200030f0eff */
[----:B------:R-:W-:Y:S01]  /*1a20*/  IMAD R21, R16, c[0x0][0x188], RZ ;  /* 0x0000620010157a24 */ /* 0x000fe200078e02ff */
[----:B------:R-:W-:-:S02]  /*1a30*/  LEA.HI.X.SX32 R99, R32, c[0x0][0x16c], 0x1, P0 ;  /* 0x00005b0020637a11 */ /* 0x000fc400000f0eff */
[----:B------:R-:W-:Y:S02]  /*1a40*/  LEA.HI.X.SX32 R97, R33, c[0x0][0x16c], 0x1, P1 ;  /* 0x00005b0021617a11 */ /* 0x000fe400008f0eff */
[----:B------:R-:W-:Y:S02]  /*1a50*/  LEA.HI.X.SX32 R95, R34, c[0x0][0x16c], 0x1, P2 ;  /* 0x00005b00225f7a11 */ /* 0x000fe400010f0eff */
[----:B------:R-:W-:Y:S02]  /*1a60*/  LEA.HI.X.SX32 R93, R35, c[0x0][0x16c], 0x1, P3 ;  /* 0x00005b00235d7a11 */ /* 0x000fe400018f0eff */
[----:B------:R-:W-:Y:S02]  /*1a70*/  LEA.HI.X.SX32 R91, R36, c[0x0][0x16c], 0x1, P4 ;  /* 0x00005b00245b7a11 */ /* 0x000fe400020f0eff */
[----:B------:R-:W-:Y:S02]  /*1a80*/  LEA R88, P5, R37, c[0x0][0x168], 0x1 ;  /* 0x00005a0025587a11 */ /* 0x000fe400078a08ff */
[----:B------:R-:W-:-:S02]  /*1a90*/  LEA R86, P6, R38, c[0x0][0x168], 0x1 ;  /* 0x00005a0026567a11 */ /* 0x000fc400078c08ff */
[----:B------:R-:W-:Y:S02]  /*1aa0*/  LEA R84, P0, R39, c[0x0][0x168], 0x1 ;  /* 0x00005a0027547a11 */ /* 0x000fe400078008ff */
[----:B------:R-:W-:Y:S02]  /*1ab0*/  LEA R83, P1, R40, c[0x0][0x168], 0x1 ;  /* 0x00005a0028537a11 */ /* 0x000fe400078208ff */
[----:B------:R-:W-:Y:S02]  /*1ac0*/  LEA R81, P2, R41, c[0x0][0x168], 0x1 ;  /* 0x00005a0029517a11 */ /* 0x000fe400078408ff */
[----:B------:R-:W-:Y:S02]  /*1ad0*/  LEA R79, P3, R42, c[0x0][0x168], 0x1 ;  /* 0x00005a002a4f7a11 */ /* 0x000fe400078608ff */
[----:B------:R-:W-:Y:S02]  /*1ae0*/  LEA R76, P4, R43, c[0x0][0x168], 0x1 ;  /* 0x00005a002b4c7a11 */ /* 0x000fe400078808ff */
[----:B------:R-:W-:-:S02]  /*1af0*/  LOP3.LUT R58, R23, 0x10, RZ, 0x3c, !PT ;  /* 0x00000010173a7812 */ /* 0x000fc400078e3cff */
[C---:B------:R-:W-:Y:S02]  /*1b00*/  LOP3.LUT R59, R23.reuse, 0x20, RZ, 0x3c, !PT ;  /* 0x00000020173b7812 */ /* 0x040fe400078e3cff */
[C---:B------:R-:W-:Y:S02]  /*1b10*/  LOP3.LUT R60, R23.reuse, 0x30, RZ, 0x3c, !PT ;  /* 0x00000030173c7812 */ /* 0x040fe400078e3cff */
[C---:B------:R-:W-:Y:S02]  /*1b20*/  LOP3.LUT R61, R23.reuse, 0x40, RZ, 0x3c, !PT ;  /* 0x00000040173d7812 */ /* 0x040fe400078e3cff */
[C---:B------:R-:W-:Y:S02]  /*1b30*/  LOP3.LUT R62, R23.reuse, 0x50, RZ, 0x3c, !PT ;  /* 0x00000050173e7812 */ /* 0x040fe400078e3cff */
[C---:B------:R-:W-:Y:S02]  /*1b40*/  LOP3.LUT R63, R23.reuse, 0x60, RZ, 0x3c, !PT ;  /* 0x00000060173f7812 */ /* 0x040fe400078e3cff */
[----:B------:R-:W-:-:S02]  /*1b50*/  LOP3.LUT R64, R23, 0x70, RZ, 0x3c, !PT ;  /* 0x0000007017407812 */ /* 0x000fc400078e3cff */
[----:B------:R-:W-:Y:S02]  /*1b60*/  LEA.HI.X.SX32 R89, R37, c[0x0][0x16c], 0x1, P5 ;  /* 0x00005b0025597a11 */ /* 0x000fe400028f0eff */
[----:B------:R-:W-:Y:S02]  /*1b70*/  LEA.HI.X.SX32 R87, R38, c[0x0][0x16c], 0x1, P6 ;  /* 0x00005b0026577a11 */ /* 0x000fe400030f0eff */
[----:B------:R-:W-:Y:S02]  /*1b80*/  LEA.HI.X.SX32 R85, R39, c[0x0][0x16c], 0x1, P0 ;  /* 0x00005b0027557a11 */ /* 0x000fe400000f0eff */
[----:B------:R-:W-:Y:S02]  /*1b90*/  LEA.HI.X.SX32 R82, R40, c[0x0][0x16c], 0x1, P1 ;  /* 0x00005b0028527a11 */ /* 0x000fe400008f0eff */
[----:B------:R-:W-:Y:S02]  /*1ba0*/  LEA.HI.X.SX32 R80, R41, c[0x0][0x16c], 0x1, P2 ;  /* 0x00005b0029507a11 */ /* 0x000fe400010f0eff */
[----:B------:R-:W-:-:S02]  /*1bb0*/  LEA.HI.X.SX32 R78, R42, c[0x0][0x16c], 0x1, P3 ;  /* 0x00005b002a4e7a11 */ /* 0x000fc400018f0eff */
[----:B------:R-:W-:Y:S02]  /*1bc0*/  LEA.HI.X.SX32 R77, R43, c[0x0][0x16c], 0x1, P4 ;  /* 0x00005b002b4d7a11 */ /* 0x000fe400020f0eff */
.L_x_1:
[----:B------:R-:W-:Y:S01]  /*1bd0*/  ISETP.GE.AND P0, PT, R74, UR4, PT ;  /* 0x000000044a007c0c */ /* 0x000fe2000bf06270 */
[----:B------:R-:W-:Y:S01]  /*1be0*/  IMAD.WIDE R28, R17, 0x2, R100 ;  /* 0x00000002111c7825 */ /* 0x000fe200078e0264 */
[----:B------:R-:W-:Y:S02]  /*1bf0*/  ISETP.GE.AND P1, PT, R73, UR4, PT ;  /* 0x0000000449007c0c */ /* 0x000fe4000bf26270 */
[----:B------:R-:W-:Y:S02]  /*1c00*/  PRMT R114, RZ, 0x7610, R114 ;  /* 0x00007610ff727816 */ /* 0x000fe40000000072 */
[----:B------:R-:W-:-:S07]  /*1c10*/  PRMT R117, RZ, 0x7610, R117 ;  /* 0x00007610ff757816 */ /* 0x000fce0000000075 */
[----:B------:R0:W2:Y:S01]  /*1c20*/  @!P0 LDG.E.U16 R114, [R28.64] ;  /* 0x000000061c728981 */ /* 0x0000a2000c1e1500 */
[----:B------:R-:W-:Y:S02]  /*1c30*/  ISETP.GE.AND P0, PT, R71, UR4, PT ;  /* 0x0000000447007c0c */ /* 0x000fe4000bf06270 */
[----:B------:R-:W-:Y:S01]  /*1c40*/  PRMT R119, RZ, 0x7610, R119 ;  /* 0x00007610ff777816 */ /* 0x000fe20000000077 */
[----:B0-----:R-:W-:-:S05]  /*1c50*/  IMAD.WIDE R28, R56, 0x2, R100 ;  /* 0x00000002381c7825 */ /* 0x001fca00078e0264 */
[----:B------:R0:W3:Y:S01]  /*1c60*/  @!P1 LDG.E.U16 R117, [R28.64] ;  /* 0x000000061c759981 */ /* 0x0000e2000c1e1500 */
[----:B------:R-:W-:Y:S02]  /*1c70*/  ISETP.GE.AND P1, PT, R70, UR4, PT ;  /* 0x0000000446007c0c */ /* 0x000fe4000bf26270 */
[----:B------:R-:W-:Y:S01]  /*1c80*/  PRMT R118, RZ, 0x7610, R118 ;  /* 0x00007610ff767816 */ /* 0x000fe20000000076 */
[----:B0-----:R-:W-:-:S05]  /*1c90*/  IMAD.WIDE R28, R55, 0x2, R100 ;  /* 0x00000002371c7825 */ /* 0x001fca00078e0264 */
[----:B------:R0:W4:Y:S01]  /*1ca0*/  @!P0 LDG.E.U16 R119, [R28.64] ;  /* 0x000000061c778981 */ /* 0x000122000c1e1500 */
[----:B------:R-:W-:Y:S01]  /*1cb0*/  ISETP.GE.AND P0, PT, R69, UR4, PT ;  /* 0x0000000445007c0c */ /* 0x000fe2000bf06270 */
[----:B0-----:R-:W-:-:S05]  /*1cc0*/  IMAD.WIDE R28, R54, 0x2, R100 ;  /* 0x00000002361c7825 */ /* 0x001fca00078e0264 */
[----:B------:R0:W5:Y:S01]  /*1cd0*/  @!P1 LDG.E.U16 R118, [R28.64] ;  /* 0x000000061c769981 */ /* 0x000162000c1e1500 */
[----:B------:R-:W-:Y:S02]  /*1ce0*/  ISETP.GE.AND P1, PT, R68, UR4, PT ;  /* 0x0000000444007c0c */ /* 0x000fe4000bf26270 */
[----:B------:R-:W-:Y:S02]  /*1cf0*/  PRMT R116, RZ, 0x7610, R116 ;  /* 0x00007610ff747816 */ /* 0x000fe40000000074 */
[----:B------:R-:W-:Y:S01]  /*1d00*/  PRMT R115, RZ, 0x7610, R115 ;  /* 0x00007610ff737816 */ /* 0x000fe20000000073 */
[----:B0-----:R-:W-:-:S05]  /*1d10*/  IMAD.WIDE R28, R53, 0x2, R100 ;  /* 0x00000002351c7825 */ /* 0x001fca00078e0264 */
[----:B------:R0:W5:Y:S01]  /*1d20*/  @!P0 LDG.E.U16 R116, [R28.64] ;  /* 0x000000061c748981 */ /* 0x000162000c1e1500 */
[----:B------:R-:W-:Y:S02]  /*1d30*/  ISETP.GE.AND P2, PT, R66, UR4, PT ;  /* 0x0000000442007c0c */ /* 0x000fe4000bf46270 */
[----:B------:R-:W-:Y:S01]  /*1d40*/  ISETP.GE.AND P3, PT, R9, UR4, PT ;  /* 0x0000000409007c0c */ /* 0x000fe2000bf66270 */
[----:B0-----:R-:W-:-:S05]  /*1d50*/  IMAD.WIDE R28, R52, 0x2, R100 ;  /* 0x00000002341c7825 */ /* 0x001fca00078e0264 */
[----:B------:R0:W5:Y:S01]  /*1d60*/  @!P1 LDG.E.U16 R115, [R28.64] ;  /* 0x000000061c739981 */ /* 0x000162000c1e1500 */
[----:B------:R-:W-:Y:S01]  /*1d70*/  ISETP.GE.AND P1, PT, R67, UR4, PT ;  /* 0x0000000443007c0c */ /* 0x000fe2000bf26270 */
[--C-:B------:R-:W-:Y:S01]  /*1d80*/  IMAD.WIDE R34, R51, 0x2, R100.reuse ;  /* 0x0000000233227825 */ /* 0x100fe200078e0264 */
[----:B------:R-:W-:Y:S02]  /*1d90*/  ISETP.GE.AND P4, PT, R10, UR4, PT ;  /* 0x000000040a007c0c */ /* 0x000fe4000bf86270 */
[----:B------:R-:W-:Y:S01]  /*1da0*/  ISETP.GE.AND P0, PT, R11, UR4, PT ;  /* 0x000000040b007c0c */ /* 0x000fe2000bf06270 */
[----:B------:R-:W-:Y:S01]  /*1db0*/  IMAD.WIDE R32, R22, 0x2, R100 ;  /* 0x0000000216207825 */ /* 0x000fe200078e0264 */
[----:B------:R-:W-:Y:S02]  /*1dc0*/  PRMT R30, RZ, 0x7610, R30 ;  /* 0x00007610ff1e7816 */ /* 0x000fe4000000001e */
[----:B0-----:R-:W-:Y:S01]  /*1dd0*/  PRMT R28, RZ, 0x7610, R28 ;  /* 0x00007610ff1c7816 */ /* 0x001fe2000000001c */
[----:B------:R-:W-:Y:S01]  /*1de0*/  IMAD.WIDE R36, R50, 0x2, R100 ;  /* 0x0000000232247825 */ /* 0x000fe200078e0264 */
[----:B------:R-:W-:-:S02]  /*1df0*/  PRMT R29, RZ, 0x7610, R29 ;  /* 0x00007610ff1d7816 */ /* 0x000fc4000000001d */
[----:B------:R-:W-:Y:S02]  /*1e00*/  PRMT R31, RZ, 0x7610, R31 ;  /* 0x00007610ff1f7816 */ /* 0x000fe4000000001f */
[----:B------:R0:W5:Y:S01]  /*1e10*/  @!P1 LDG.E.U16 R28, [R34.64] ;  /* 0x00000006221c9981 */ /* 0x000162000c1e1500 */
[----:B------:R-:W-:-:S03]  /*1e20*/  ISETP.GE.AND P1, PT, R12, UR4, PT ;  /* 0x000000040c007c0c */ /* 0x000fc6000bf26270 */
[----:B------:R1:W5:Y:S01]  /*1e30*/  @!P2 LDG.E.U16 R29, [R32.64] ;  /* 0x00000006201da981 */ /* 0x000362000c1e1500 */
[----:B------:R-:W-:-:S03]  /*1e40*/  ISETP.GE.AND P2, PT, R13, UR4, PT ;  /* 0x000000040d007c0c */ /* 0x000fc6000bf46270 */
[----:B------:R1:W5:Y:S01]  /*1e50*/  @!P3 LDG.E.U16 R30, [R36.64] ;  /* 0x00000006241eb981 */ /* 0x000362000c1e1500 */
[----:B------:R-:W-:Y:S01]  /*1e60*/  ISETP.GE.AND P3, PT, R14, UR4, PT ;  /* 0x000000040e007c0c */ /* 0x000fe2000bf66270 */
[----:B0-----:R-:W-:Y:S01]  /*1e70*/  IMAD.WIDE R34, R49, 0x2, R100 ;  /* 0x0000000231227825 */ /* 0x001fe200078e0264 */
[----:B-1----:R-:W-:-:S04]  /*1e80*/  PRMT R32, RZ, 0x7610, R32 ;  /* 0x00007610ff207816 */ /* 0x002fc80000000020 */
[----:B------:R0:W5:Y:S01]  /*1e90*/  @!P4 LDG.E.U16 R31, [R34.64] ;  /* 0x00000006221fc981 */ /* 0x000162000c1e1500 */
[----:B------:R-:W-:Y:S01]  /*1ea0*/  IMAD.WIDE R36, R48, 0x2, R100 ;  /* 0x0000000230247825 */ /* 0x000fe200078e0264 */
[----:B------:R-:W-:Y:S02]  /*1eb0*/  PRMT R33, RZ, 0x7610, R33 ;  /* 0x00007610ff217816 */ /* 0x000fe40000000021 */
[----:B------:R-:W-:Y:S02]  /*1ec0*/  ISETP.GE.AND P4, PT, R16, UR4, PT ;  /* 0x0000000410007c0c */ /* 0x000fe4000bf86270 */
[----:B------:R1:W5:Y:S01]  /*1ed0*/  @!P0 LDG.E.U16 R32, [R36.64] ;  /* 0x0000000624208981 */ /* 0x000362000c1e1500 */
[----:B------:R-:W-:Y:S01]  /*1ee0*/  ISETP.GE.AND P0, PT, R15, UR4, PT ;  /* 0x000000040f007c0c */ /* 0x000fe2000bf06270 */
[----:B------:R-:W-:Y:S01]  /*1ef0*/  IMAD.WIDE R38, R26, 0x2, R100 ;  /* 0x000000021a267825 */ /* 0x000fe200078e0264 */
[----:B0-----:R-:W-:Y:S02]  /*1f00*/  PRMT R34, RZ, 0x7610, R34 ;  /* 0x00007610ff227816 */ /* 0x001fe40000000022 */
[----:B------:R-:W-:Y:S01]  /*1f10*/  PRMT R35, RZ, 0x7610, R35 ;  /* 0x00007610ff237816 */ /* 0x000fe20000000023 */
[----:B------:R-:W-:-:S03]  /*1f20*/  IMAD.WIDE R40, R25, 0x2, R100 ;  /* 0x0000000219287825 */ /* 0x000fc600078e0264 */
[----:B------:R0:W5:Y:S01]  /*1f30*/  @!P2 LDG.E.U16 R34, [R38.64] ;  /* 0x000000062622a981 */ /* 0x000162000c1e1500 */
[----:B-1----:R-:W-:-:S03]  /*1f40*/  IMAD.WIDE R36, R27, 0x2, R100 ;  /* 0x000000021b247825 */ /* 0x002fc600078e0264 */
[----:B------:R1:W5:Y:S04]  /*1f50*/  @!P3 LDG.E.U16 R35, [R40.64] ;  /* 0x000000062823b981 */ /* 0x000368000c1e1500 */
[----:B------:R1:W5:Y:S01]  /*1f60*/  @!P1 LDG.E.U16 R33, [R36.64] ;  /* 0x0000000624219981 */ /* 0x000362000c1e1500 */
[----:B0-----:R-:W-:-:S04]  /*1f70*/  IMAD.WIDE R38, R24, 0x2, R100 ;  /* 0x0000000218267825 */ /* 0x001fc800078e0264 */
[----:B-1----:R-:W-:Y:S01]  /*1f80*/  IMAD.WIDE R40, R21, 0x2, R100 ;  /* 0x0000000215287825 */ /* 0x002fe200078e0264 */
[----:B------:R-:W-:Y:S02]  /*1f90*/  PRMT R36, RZ, 0x7610, R36 ;  /* 0x00007610ff247816 */ /* 0x000fe40000000024 */
[----:B------:R-:W-:-:S04]  /*1fa0*/  PRMT R37, RZ, 0x7610, R37 ;  /* 0x00007610ff257816 */ /* 0x000fc80000000025 */
[----:B------:R0:W5:Y:S04]  /*1fb0*/  @!P0 LDG.E.U16 R36, [R38.64] ;  /* 0x0000000626248981 */ /* 0x000168000c1e1500 */
[----:B------:R1:W5:Y:S04]  /*1fc0*/  @!P4 LDG.E.U16 R37, [R40.64] ;  /* 0x000000062825c981 */ /* 0x000368000c1e1500 */
[----:B------:R-:W-:Y:S01]  /*1fd0*/  BAR.SYNC.DEFER_BLOCKING 0x0 ;  /* 0x0000000000007b1d */ /* 0x000fe20000010000 */
[----:B------:R-:W-:Y:S02]  /*1fe0*/  LOP3.LUT R79, R79, R78, RZ, 0x3c, !PT ;  /* 0x0000004e4f4f7212 */ /* 0x000fe400078e3cff */
[----:B------:R-:W-:-:S02]  /*1ff0*/  ISETP.GE.AND P1, PT, R72, UR4, PT ;  /* 0x0000000448007c0c */ /* 0x000fc4000bf26270 */
[----:B------:R-:W-:Y:S02]  /*2000*/  LOP3.LUT R78, R79, R78, RZ, 0x3c, !PT ;  /* 0x0000004e4f4e7212 */ /* 0x000fe400078e3cff */
[----:B------:R-:W-:Y:S02]  /*2010*/  LOP3.LUT R81, R81, R80, RZ, 0x3c, !PT ;  /* 0x0000005051517212 */ /* 0x000fe400078e3cff */
[----:B------:R-:W-:Y:S02]  /*2020*/  LOP3.LUT R79, R79, R78, RZ, 0x3c, !PT ;  /* 0x0000004e4f4f7212 */ /* 0x000fe400078e3cff */
[----:B------:R-:W-:Y:S02]  /*2030*/  LOP3.LUT R80, R81, R80, RZ, 0x3c, !PT ;  /* 0x0000005051507212 */ /* 0x000fe400078e3cff */
[----:B0-----:R-:W-:Y:S01]  /*2040*/  PRMT R39, RZ, 0x7610, R39 ;  /* 0x00007610ff277816 */ /* 0x001fe20000000027 */
[----:B-1----:R-:W-:Y:S01]  /*2050*/  IMAD.WIDE R40, R20, 0x2, R78 ;  /* 0x0000000214287825 */ /* 0x002fe200078e024e */
[----:B------:R-:W-:-:S02]  /*2060*/  PRMT R38, RZ, 0x7610, R38 ;  /* 0x00007610ff267816 */ /* 0x000fc40000000026 */
[----:B------:R-:W-:Y:S01]  /*2070*/  LOP3.LUT R83, R83, R82, RZ, 0x3c, !PT ;  /* 0x0000005253537212 */ /* 0x000fe200078e3cff */
[C---:B------:R-:W-:Y:S01]  /*2080*/  IMAD.WIDE R42, R20.reuse, 0x2, R76 ;  /* 0x00000002142a7825 */ /* 0x040fe200078e024c */
[----:B------:R-:W-:Y:S02]  /*2090*/  LOP3.LUT R81, R81, R80, RZ, 0x3c, !PT ;  /* 0x0000005051517212 */ /* 0x000fe400078e3cff */
[C---:B------:R-:W-:Y:S01]  /*20a0*/  LOP3.LUT R82, R83.reuse, R82, RZ, 0x3c, !PT ;  /* 0x0000005253527212 */ /* 0x040fe200078e3cff */
[----:B------:R0:W5:Y:S03]  /*20b0*/  @!P1 LDG.E.U16 R39, [R40.64] ;  /* 0x0000000628279981 */ /* 0x000166000c1e1500 */
[----:B------:R-:W-:Y:S01]  /*20c0*/  LOP3.LUT R83, R83, R82, RZ, 0x3c, !PT ;  /* 0x0000005253537212 */ /* 0x000fe200078e3cff */
[----:B------:R1:W5:Y:S01]  /*20d0*/  @!P1 LDG.E.U16 R38, [R42.64] ;  /* 0x000000062a269981 */ /* 0x000362000c1e1500 */
[----:B0-----:R-:W-:Y:S01]  /*20e0*/  PRMT R40, RZ, 0x7610, R40 ;  /* 0x00007610ff287816 */ /* 0x001fe20000000028 */
[----:B-1----:R-:W-:Y:S01]  /*20f0*/  IMAD.WIDE R42, R20, 0x2, R80 ;  /* 0x00000002142a7825 */ /* 0x002fe200078e0250 */
[----:B------:R-:W-:-:S04]  /*2100*/  PRMT R41, RZ, 0x7610, R41 ;  /* 0x00007610ff297816 */ /* 0x000fc80000000029 */
[----:B------:R0:W5:Y:S01]  /*2110*/  @!P1 LDG.E.U16 R40, [R42.64] ;  /* 0x000000062a289981 */ /* 0x000162000c1e1500 */
[----:B------:R-:W-:-:S04]  /*2120*/  IMAD.WIDE R110, R20, 0x2, R84 ;  /* 0x00000002146e7825 */ /* 0x000fc800078e0254 */
[----:B0-----:R-:W-:-:S05]  /*2130*/  IMAD.WIDE R42, R20, 0x2, R82 ;  /* 0x00000002142a7825 */ /* 0x001fca00078e0252 */
[----:B------:R0:W5:Y:S02]  /*2140*/  @!P1 LDG.E.U16 R41, [R42.64] ;  /* 0x000000062a299981 */ /* 0x000164000c1e1500 */
[----:B0-----:R-:W-:Y:S02]  /*2150*/  PRMT R42, RZ, 0x7610, R42 ;  /* 0x00007610ff2a7816 */ /* 0x001fe4000000002a */
        /* <DEDUP_REMOVED lines=14> */
[-C--:B------:R-:W-:Y:S01]  /*2240*/  LOP3.LUT R103, R103, R102.reuse, RZ, 0x3c, !PT ;  /* 0x0000006667677212 */ /* 0x080fe200078e3cff */
[C---:B0-----:R-:W-:Y:S02]  /*2250*/  IMAD.WIDE R120, R20.reuse, 0x2, R94 ;  /* 0x0000000214787825 */ /* 0x041fe400078e025e */
[----:B--2---:R0:W-:Y:S04]  /*2260*/  STS.U16 [R3], R114 ;  /* 0x0000007203007388 */ /* 0x0041e80000000400 */
[----:B------:R1:W2:Y:S01]  /*2270*/  @!P1 LDG.E.U16 R113, [R120.64] ;  /* 0x0000000678719981 */ /* 0x0002a2000c1e1500 */
[----:B------:R-:W-:Y:S02]  /*2280*/  LOP3.LUT R102, R103, R102, RZ, 0x3c, !PT ;  /* 0x0000006667667212 */ /* 0x000fe400078e3cff */
[----:B0-----:R-:W-:Y:S01]  /*2290*/  PRMT R114, RZ, 0x7610, R114 ;  /* 0x00007610ff727816 */ /* 0x001fe20000000072 */
[----:B-1----:R-:W-:Y:S01]  /*22a0*/  IMAD.WIDE R120, R20, 0x2, R96 ;  /* 0x0000000214787825 */ /* 0x002fe200078e0260 */
[----:B---3--:R0:W-:Y:S01]  /*22b0*/  STS.U16 [R3+0x100], R117 ;  /* 0x0001007503007388 */ /* 0x0081e20000000400 */
[----:B------:R-:W-:-:S03]  /*22c0*/  LOP3.LUT R105, R105, R104, RZ, 0x3c, !PT ;  /* 0x0000006869697212 */ /* 0x000fc600078e3cff */
[----:B------:R1:W3:Y:S01]  /*22d0*/  @!P1 LDG.E.U16 R114, [R120.64] ;  /* 0x0000000678729981 */ /* 0x0002e2000c1e1500 */
[----:B------:R-:W-:Y:S02]  /*22e0*/  LOP3.LUT R103, R103, R102, RZ, 0x3c, !PT ;  /* 0x0000006667677212 */ /* 0x000fe400078e3cff */
[----:B0-----:R-:W-:Y:S01]  /*22f0*/  PRMT R117, RZ, 0x7610, R117 ;  /* 0x00007610ff757816 */ /* 0x001fe20000000075 */
[----:B-1----:R-:W-:Y:S01]  /*2300*/  IMAD.WIDE R120, R20, 0x2, R98 ;  /* 0x0000000214787825 */ /* 0x002fe200078e0262 */
[----:B------:R-:W-:Y:S01]  /*2310*/  LOP3.LUT R104, R105, R104, RZ, 0x3c, !PT ;  /* 0x0000006869687212 */ /* 0x000fe200078e3cff */
[----:B----4-:R0:W-:Y:S01]  /*2320*/  STS.U16 [R3+0x200], R119 ;  /* 0x0002007703007388 */ /* 0x0101e20000000400 */
[----:B------:R-:W-:-:S03]  /*2330*/  LOP3.LUT R107, R107, R106, RZ, 0x3c, !PT ;  /* 0x0000006a6b6b7212 */ /* 0x000fc600078e3cff */
[----:B------:R1:W4:Y:S01]  /*2340*/  @!P1 LDG.E.U16 R117, [R120.64] ;  /* 0x0000000678759981 */ /* 0x000322000c1e1500 */
[----:B------:R-:W-:Y:S02]  /*2350*/  LOP3.LUT R105, R105, R104, RZ, 0x3c, !PT ;  /* 0x0000006869697212 */ /* 0x000fe400078e3cff */
[----:B0-----:R-:W-:Y:S01]  /*2360*/  PRMT R119, RZ, 0x7610, R119 ;  /* 0x00007610ff777816 */ /* 0x001fe20000000077 */
[----:B-1----:R-:W-:Y:S01]  /*2370*/  IMAD.WIDE R120, R20, 0x2, R102 ;  /* 0x0000000214787825 */ /* 0x002fe200078e0266 */
[----:B------:R-:W-:Y:S01]  /*2380*/  LOP3.LUT R106, R107, R106, RZ, 0x3c, !PT ;  /* 0x0000006a6b6a7212 */ /* 0x000fe200078e3cff */
[----:B-----5:R0:W-:Y:S01]  /*2390*/  STS.U16 [R3+0x300], R118 ;  /* 0x0003007603007388 */ /* 0x0201e20000000400 */
[----:B------:R-:W-:-:S03]  /*23a0*/  LOP3.LUT R109, R109, R108, RZ, 0x3c, !PT ;  /* 0x0000006c6d6d7212 */ /* 0x000fc600078e3cff */
[----:B------:R1:W5:Y:S01]  /*23b0*/  @!P1 LDG.E.U16 R119, [R120.64] ;  /* 0x0000000678779981 */ /* 0x000362000c1e1500 */
[----:B------:R-:W-:Y:S02]  /*23c0*/  LOP3.LUT R107, R107, R106, RZ, 0x3c, !PT ;  /* 0x0000006a6b6b7212 */ /* 0x000fe400078e3cff */
[----:B0-----:R-:W-:Y:S01]  /*23d0*/  PRMT R118, RZ, 0x7610, R118 ;  /* 0x00007610ff767816 */ /* 0x001fe20000000076 */
[----:B-1----:R-:W-:Y:S01]  /*23e0*/  IMAD.WIDE R120, R20, 0x2, R104 ;  /* 0x0000000214787825 */ /* 0x002fe200078e0268 */
[C---:B------:R-:W-:Y:S02]  /*23f0*/  LOP3.LUT R108, R109.reuse, R108, RZ, 0x3c, !PT ;  /* 0x0000006c6d6c7212 */ /* 0x040fe400078e3cff */
[----:B------:R-:W-:Y:S02]  /*2400*/  PRMT R122, RZ, 0x7610, R122 ;  /* 0x00007610ff7a7816 */ /* 0x000fe4000000007a */
[----:B------:R0:W5:Y:S01]  /*2410*/  @!P1 LDG.E.U16 R118, [R120.64] ;  /* 0x0000000678769981 */ /* 0x000162000c1e1500 */
[----:B------:R-:W-:-:S02]  /*2420*/  LOP3.LUT R109, R109, R108, RZ, 0x3c, !PT ;  /* 0x0000006c6d6d7212 */ /* 0x000fc400078e3cff */
[----:B------:R-:W-:Y:S01]  /*2430*/  PRMT R123, RZ, 0x7610, R123 ;  /* 0x00007610ff7b7816 */ /* 0x000fe2000000007b */
[----:B0-----:R-:W-:-:S05]  /*2440*/  IMAD.WIDE R120, R20, 0x2, R106 ;  /* 0x0000000214787825 */ /* 0x001fca00078e026a */
[----:B------:R0:W5:Y:S02]  /*2450*/  @!P1 LDG.E.U16 R122, [R120.64] ;  /* 0x00000006787a9981 */ /* 0x000164000c1e1500 */
[----:B0-----:R-:W-:-:S05]  /*2460*/  IMAD.WIDE R120, R20, 0x2, R108 ;  /* 0x0000000214787825 */ /* 0x001fca00078e026c */
[----:B------:R-:W5:Y:S04]  /*2470*/  @!P1 LDG.E.U16 R123, [R120.64] ;  /* 0x00000006787b9981 */ /* 0x000f68000c1e1500 */
[----:B------:R-:W-:Y:S04]  /*2480*/  STS.U16 [R3+0x400], R116 ;  /* 0x0004007403007388 */ /* 0x000fe80000000400 */
        /* <DEDUP_REMOVED lines=14> */
[----:B--2---:R-:W-:Y:S04]  /*2570*/  STS.U16 [R58+0x1900], R113 ;  /* 0x001900713a007388 */ /* 0x004fe80000000400 */
[----:B------:R-:W-:Y:S04]  /*2580*/  STS.U16 [R59+0x1200], R40 ;  /* 0x001200283b007388 */ /* 0x000fe80000000400 */
[----:B---3--:R-:W-:Y:S04]  /*2590*/  STS.U16 [R59+0x1a00], R114 ;  /* 0x001a00723b007388 */ /* 0x008fe80000000400 */
[----:B------:R-:W-:Y:S04]  /*25a0*/  STS.U16 [R60+0x1300], R41 ;  /* 0x001300293c007388 */ /* 0x000fe80000000400 */
[----:B----4-:R-:W-:Y:S04]  /*25b0*/  STS.U16 [R60+0x1b00], R117 ;  /* 0x001b00753c007388 */ /* 0x010fe80000000400 */
[----:B------:R-:W-:Y:S04]  /*25c0*/  STS.U16 [R61+0x1400], R42 ;  /* 0x0014002a3d007388 */ /* 0x000fe80000000400 */
[----:B-----5:R-:W-:Y:S04]  /*25d0*/  STS.U16 [R61+0x1c00], R119 ;  /* 0x001c00773d007388 */ /* 0x020fe80000000400 */
[----:B------:R-:W-:Y:S04]  /*25e0*/  STS.U16 [R62+0x1500], R43 ;  /* 0x0015002b3e007388 */ /* 0x000fe80000000400 */
[----:B------:R-:W-:Y:S04]  /*25f0*/  STS.U16 [R62+0x1d00], R118 ;  /* 0x001d00763e007388 */ /* 0x000fe80000000400 */
[----:B------:R-:W-:Y:S04]  /*2600*/  STS.U16 [R63+0x1600], R110 ;  /* 0x0016006e3f007388 */ /* 0x000fe80000000400 */
[----:B------:R-:W-:Y:S04]  /*2610*/  STS.U16 [R63+0x1e00], R122 ;  /* 0x001e007a3f007388 */ /* 0x000fe80000000400 */
[----:B------:R-:W-:Y:S04]  /*2620*/  STS.U16 [R64+0x1700], R111 ;  /* 0x0017006f40007388 */ /* 0x000fe80000000400 */
[----:B------:R-:W-:Y:S04]  /*2630*/  STS.U16 [R64+0x1f00], R123 ;  /* 0x001f007b40007388 */ /* 0x000fe80000000400 */
[----:B------:R-:W-:Y:S06]  /*2640*/  BAR.SYNC.DEFER_BLOCKING 0x0 ;  /* 0x0000000000007b1d */ /* 0x000fec0000010000 */
[----:B------:R-:W-:Y:S04]  /*2650*/  LDSM.16.MT88.4 R28, [R0] ;  /* 0x00000000001c783b */ /* 0x000fe80000004200 */
[----:B------:R-:W0:Y:S04]  /*2660*/  LDSM.16.M88.4 R36, [R2+0x1000] ;  /* 0x001000000224783b */ /* 0x000e280000000200 */
[----:B------:R-:W1:Y:S04]  /*2670*/  LDSM.16.MT88.4 R40, [R0+0x200] ;  /* 0x000200000028783b */ /* 0x000e680000004200 */
[----:B------:R-:W-:Y:S01]  /*2680*/  LDSM.16.M88.4 R32, [R65+0x1000] ;  /* 0x001000004120783b */ /* 0x000fe20000000200 */
[----:B0-----:R-:W-:Y:S03]  /*2690*/  HMMA.16816.F32.BF16 R44, R28, R36, R44 ;  /* 0x000000241c2c723c */ /* 0x001fe6000004182c */
[----:B------:R-:W0:Y:S11]  /*26a0*/  LDSM.16.MT88.4 R28, [R0+0x400] ;  /* 0x00040000001c783b */ /* 0x000e360000004200 */
[----:B------:R-:W-:Y:S10]  /*26b0*/  @!UPT UIADD3 URZ, URZ, URZ, URZ ;  /* 0x0000003f3f3ff290 */ /* 0x000ff4000fffe03f */
[----:B-1----:R-:W-:Y:S01]  /*26c0*/  HMMA.16816.F32.BF16 R44, R40, R38, R44 ;  /* 0x00000026282c723c */ /* 0x002fe2000004182c */
[----:B------:R-:W1:Y:S04]  /*26d0*/  LDSM.16.MT88.4 R36, [R0+0x600] ;  /* 0x000600000024783b */ /* 0x000e680000004200 */
[----:B------:R-:W-:Y:S11]  /*26e0*/  LDSM.16.M88.4 R40, [R2+0x1080] ;  /* 0x001080000228783b */ /* 0x000ff60000000200 */
[----:B------:R-:W-:Y:S08]  /*26f0*/  @!UPT UIADD3 URZ, URZ, URZ, URZ ;  /* 0x0000003f3f3ff290 */ /* 0x000ff0000fffe03f */
[----:B0-----:R-:W-:Y:S01]  /*2700*/  HMMA.16816.F32.BF16 R44, R28, R32, R44 ;  /* 0x000000201c2c723c */ /* 0x001fe2000004182c */
[----:B------:R-:W0:Y:S11]  /*2710*/  LDSM.16.MT88.4 R28, [R0+0x800] ;  /* 0x00080000001c783b */ /* 0x000e360000004200 */
[----:B------:R-:W-:Y:S11]  /*2720*/  @!UPT UIADD3 URZ, URZ, URZ, URZ ;  /* 0x0000003f3f3ff290 */ /* 0x000ff6000fffe03f */
[----:B------:R-:W-:Y:S01]  /*2730*/  @!UPT UIADD3 URZ, URZ, URZ, URZ ;  /* 0x0000003f3f3ff290 */ /* 0x000fe2000fffe03f */
        /* <DEDUP_REMOVED lines=9> */
[----:B------:R-:W1:Y:S01]  /*27d0*/  LDSM.16.MT88.4 R32, [R0+0xe00] ;  /* 0x000e00000020783b */ /* 0x000e620000004200 */
[----:B------:R-:W-:Y:S11]  /*27e0*/  IADD3 R57, R57, -0x1, RZ ;  /* 0xffffffff39397810 */ /* 0x000ff60007ffe0ff */
[----:B------:R-:W-:Y:S11]  /*27f0*/  @!UPT UIADD3 URZ, URZ, URZ, URZ ;  /* 0x0000003f3f3ff290 */ /* 0x000ff6000fffe03f */
[----:B0-----:R-:W-:Y:S01]  /*2800*/  HMMA.16816.F32.BF16 R28, R36, R44, R28 ;  /* 0x0000002c241c723c */ /* 0x001fe2000004181c */
[----:B------:R-:W-:Y:S01]  /*2810*/  ISETP.NE.U32.AND P0, PT, R57, RZ, PT ;  /* 0x000000ff3900720c */ /* 0x000fe20003f05070 */
[----:B------:R-:W-:Y:S01]  /*2820*/  IMAD.WIDE R40, R18, 0x2, R106 ;  /* 0x0000000212287825 */ /* 0x000fe200078e026a */
[----:B------:R-:W-:-:S03]  /*2830*/  UIADD3 UR4, UR4, -0x80, URZ ;  /* 0xffffff8004047890 */ /* 0x000fc6000fffe03f */
[----:B------:R-:W-:Y:S02]  /*2840*/  IMAD.MOV.U32 R107, RZ, RZ, R40 ;  /* 0x000000ffff6b7224 */ /* 0x000fe400078e0028 */
[----:B------:R-:W-:Y:S02]  /*2850*/  IMAD.MOV.U32 R106, RZ, RZ, R41 ;  /* 0x000000ffff6a7224 */ /* 0x000fe400078e0029 */
[----:B------:R-:W-:-:S04]  /*2860*/  IMAD.WIDE R110, R18, 0x2, R108 ;  /* 0x00000002126e7825 */ /* 0x000fc800078e026c */
[----:B------:R-:W-:-:S04]  /*2870*/  IMAD.WIDE R42, R18, 0x2, R104 ;  /* 0x00000002122a7825 */ /* 0x000fc800078e0268 */
[----:B------:R-:W-:-:S06]  /*2880*/  IMAD.WIDE R40, R18, 0x2, R102 ;  /* 0x0000000212287825 */ /* 0x000fcc00078e0266 */
[----:B-1----:R-:W-:Y:S01]  /*2890*/  HMMA.16816.F32.BF16 R44, R32, R46, R28 ;  /* 0x0000002e202c723c */ /* 0x002fe2000004181c */
[----:B------:R-:W-:-:S06]  /*28a0*/  IMAD.WIDE R36, R18, 0x2, R82 ;  /* 0x0000000212247825 */ /* 0x000fcc00078e0252 */
[----:B------:R-:W-:-:S04]  /*28b0*/  IMAD.WIDE R28, R18, 0x2, R80 ;  /* 0x00000002121c7825 */ /* 0x000fc800078e0250 */
[----:B------:R-:W-:Y:S02]  /*28c0*/  IMAD.MOV.U32 R81, RZ, RZ, R28 ;  /* 0x000000ffff517224 */ /* 0x000fe400078e001c */
[----:B------:R-:W-:Y:S02]  /*28d0*/  IMAD.MOV.U32 R80, RZ, RZ, R29 ;  /* 0x000000ffff507224 */ /* 0x000fe400078e001d */
[----:B------:R-:W-:-:S04]  /*28e0*/  IMAD.WIDE R28, R18, 0x2, R78 ;  /* 0x00000002121c7825 */ /* 0x000fc800078e024e */
[----:B------:R-:W-:Y:S02]  /*28f0*/  IMAD.MOV.U32 R109, RZ, RZ, R110 ;  /* 0x000000ffff6d7224 */ /* 0x000fe400078e006e */
[----:B------:R-:W-:Y:S02]  /*2900*/  IMAD.MOV.U32 R108, RZ, RZ, R111 ;  /* 0x000000ffff6c7224 */ /* 0x000fe400078e006f */
[----:B------:R-:W-:Y:S02]  /*2910*/  IMAD.MOV.U32 R105, RZ, RZ, R42 ;  /* 0x000000ffff697224 */ /* 0x000fe400078e002a */
[----:B------:R-:W-:Y:S02]  /*2920*/  IMAD.MOV.U32 R104, RZ, RZ, R43 ;  /* 0x000000ffff687224 */ /* 0x000fe400078e002b */
[----:B------:R-:W-:-:S04]  /*2930*/  IMAD.WIDE R98, R18, 0x2, R98 ;  /* 0x0000000212627825 */ /* 0x000fc800078e0262 */
[----:B------:R-:W-:-:S04]  /*2940*/  IMAD.WIDE R96, R18, 0x2, R96 ;  /* 0x0000000212607825 */ /* 0x000fc800078e0260 */
[----:B------:R-:W-:Y:S02]  /*2950*/  IMAD.MOV.U32 R103, RZ, RZ, R40 ;  /* 0x000000ffff677224 */ /* 0x000fe400078e0028 */
[----:B------:R-:W-:Y:S02]  /*2960*/  IMAD.MOV.U32 R102, RZ, RZ, R41 ;  /* 0x000000ffff667224 */ /* 0x000fe400078e0029 */
[----:B------:R-:W-:-:S04]  /*2970*/  IMAD.WIDE R94, R18, 0x2, R94 ;  /* 0x00000002125e7825 */ /* 0x000fc800078e025e */
[----:B------:R-:W-:-:S04]  /*2980*/  IMAD.WIDE R92, R18, 0x2, R92 ;  /* 0x00000002125c7825 */ /* 0x000fc800078e025c */
[----:B------:R-:W-:-:S04]  /*2990*/  IMAD.WIDE R90, R18, 0x2, R90 ;  /* 0x00000002125a7825 */ /* 0x000fc800078e025a */
[----:B------:R-:W-:-:S04]  /*29a0*/  IMAD.WIDE R88, R18, 0x2, R88 ;  /* 0x0000000212587825 */ /* 0x000fc800078e0258 */
[----:B------:R-:W-:-:S04]  /*29b0*/  IMAD.WIDE R86, R18, 0x2, R86 ;  /* 0x0000000212567825 */ /* 0x000fc800078e0256 */
[----:B------:R-:W-:-:S04]  /*29c0*/  IMAD.WIDE R84, R18, 0x2, R84 ;  /* 0x0000000212547825 */ /* 0x000fc800078e0254 */
[----:B------:R-:W-:Y:S02]  /*29d0*/  IMAD.MOV.U32 R83, RZ, RZ, R36 ;  /* 0x000000ffff537224 */ /* 0x000fe400078e0024 */
[----:B------:R-:W-:Y:S02]  /*29e0*/  IMAD.MOV.U32 R82, RZ, RZ, R37 ;  /* 0x000000ffff527224 */ /* 0x000fe400078e0025 */
[----:B------:R-:W-:-:S04]  /*29f0*/  IMAD.WIDE R76, R18, 0x2, R76 ;  /* 0x00000002124c7825 */ /* 0x000fc800078e024c */
[----:B------:R-:W-:-:S04]  /*2a00*/  IMAD.WIDE R100, R19, 0x2, R100 ;  /* 0x0000000213647825 */ /* 0x000fc800078e0264 */
[----:B------:R-:W-:Y:S02]  /*2a10*/  IMAD.MOV.U32 R79, RZ, RZ, R28 ;  /* 0x000000ffff4f7224 */ /* 0x000fe400078e001c */
[----:B------:R-:W-:Y:S01]  /*2a20*/  IMAD.MOV.U32 R78, RZ, RZ, R29 ;  /* 0x000000ffff4e7224 */ /* 0x000fe200078e001d */
[----:B------:R-:W-:Y:S05]  /*2a30*/  @P0 BRA `(.L_x_1) ;  /* 0xfffff19000000947 */ /* 0x000fea000383ffff */
[----:B------:R-:W-:Y:S02]  /*2a40*/  F2FP.BF16.PACK_AB R46, R47, R46 ;  /* 0x0000002e2f2e723e */ /* 0x000fe400000010ff */
[----:B------:R-:W-:Y:S02]  /*2a50*/  F2FP.BF16.PACK_AB R44, R45, R44 ;  /* 0x0000002c2d2c723e */ /* 0x000fe400000010ff */
.L_x_0:
[----:B------:R-:W-:Y:S01]  /*2a60*/  BAR.SYNC.DEFER_BLOCKING 0x0 ;  /* 0x0000000000007b1d */ /* 0x000fe20000010000 */
[----:B------:R-:W-:Y:S01]  /*2a70*/  LOP3.LUT R0, R5, 0x1c, R8, 0xf8, !PT ;  /* 0x0000001c05007812 */ /* 0x000fe200078ef808 */
[----:B------:R-:W-:Y:S01]  /*2a80*/  IMAD.SHL.U32 R3, R8, 0x4, RZ ;  /* 0x0000000408037824 */ /* 0x000fe200078e00ff */
[----:B------:R-:W-:Y:S01]  /*2a90*/  LOP3.LUT R6, R6, 0x180, RZ, 0xc0, !PT ;  /* 0x0000018006067812 */ /* 0x000fe200078ec0ff */
[----:B------:R-:W-:Y:S01]  /*2aa0*/  IMAD R2, R7, c[0x0][0x194], RZ ;  /* 0x0000650007027a24 */ /* 0x000fe200078e02ff */
[----:B------:R-:W-:-:S02]  /*2ab0*/  LOP3.LUT R75, R0, 0x2, R75, 0xf8, !PT ;  /* 0x00000002004b7812 */ /* 0x000fc400078ef84b */
[----:B------:R-:W-:Y:S02]  /*2ac0*/  LOP3.LUT R3, R6, 0x7c, R3, 0xf8, !PT ;  /* 0x0000007c06037812 */ /* 0x000fe400078ef803 */
[----:B------:R-:W-:Y:S02]  /*2ad0*/  PRMT R10, R44, 0x7632, R10 ;  /* 0x000076322c0a7816 */ /* 0x000fe4000000000a */
[C---:B------:R-:W-:Y:S02]  /*2ae0*/  LOP3.LUT R5, R75.reuse, 0x40, RZ, 0x3c, !PT ;  /* 0x000000404b057812 */ /* 0x040fe400078e3cff */
[C---:B------:R-:W-:Y:S02]  /*2af0*/  LOP3.LUT R6, R75.reuse, 0x20, RZ, 0x3c, !PT ;  /* 0x000000204b067812 */ /* 0x040fe400078e3cff */
[----:B------:R-:W-:Y:S02]  /*2b00*/  PRMT R12, R46, 0x7632, R12 ;  /* 0x000076322e0c7816 */ /* 0x000fe4000000000c */
[----:B------:R-:W-:-:S02]  /*2b10*/  LOP3.LUT R9, R75, 0x60, RZ, 0x3c, !PT ;  /* 0x000000604b097812 */ /* 0x000fc400078e3cff */
[----:B------:R-:W-:Y:S02]  /*2b20*/  LOP3.LUT R8, R3, 0x60, R8, 0x78, !PT ;  /* 0x0000006003087812 */ /* 0x000fe400078e7808 */
[C---:B------:R-:W-:Y:S02]  /*2b30*/  LOP3.LUT R0, R4.reuse, R74, RZ, 0xfc, !PT ;  /* 0x0000004a04007212 */ /* 0x040fe400078efcff */
[----:B------:R-:W-:Y:S01]  /*2b40*/  ISETP.GE.AND P0, PT, R7, c[0x0][0x178], PT ;  /* 0x00005e0007007a0c */ /* 0x000fe20003f06270 */
[----:B------:R-:W-:Y:S01]  /*2b50*/  STS.U16 [R75], R44 ;  /* 0x0000002c4b007388 */ /* 0x000fe20000000400 */
[----:B------:R-:W-:Y:S01]  /*2b60*/  LOP3.LUT R4, R4, 0x8, R74, 0xfe, !PT ;  /* 0x0000000804047812 */ /* 0x000fe200078efe4a */
[----:B------:R-:W-:Y:S01]  /*2b70*/  IMAD R3, R0, c[0x0][0x198], RZ ;  /* 0x0000660000037a24 */ /* 0x000fe200078e02ff */
[----:B------:R-:W-:Y:S01]  /*2b80*/  LEA R7, P2, R2, c[0x0][0x170], 0x1 ;  /* 0x00005c0002077a11 */ /* 0x000fe200078408ff */
[----:B------:R0:W-:Y:S01]  /*2b90*/  STS.U16 [R5+0x100], R10 ;  /* 0x0001000a05007388 */ /* 0x0001e20000000400 */
[----:B------:R-:W-:Y:S01]  /*2ba0*/  ISETP.LT.AND P1, PT, R0, c[0x0][0x17c], !P0 ;  /* 0x00005f0000007a0c */ /* 0x000fe20004721270 */
[C---:B------:R-:W-:Y:S01]  /*2bb0*/  IMAD R0, R4.reuse, c[0x0][0x198], RZ ;  /* 0x0000660004007a24 */ /* 0x040fe200078e02ff */
[----:B------:R-:W-:Y:S01]  /*2bc0*/  ISETP.LT.AND P0, PT, R4, c[0x0][0x17c], !P0 ;  /* 0x00005f0004007a0c */ /* 0x000fe20004701270 */
[----:B------:R-:W-:Y:S03]  /*2bd0*/  STS.U16 [R6+0x80], R46 ;  /* 0x0000802e06007388 */ /* 0x000fe60000000400 */
[----:B------:R-:W-:Y:S01]  /*2be0*/  LEA R4, P3, R0, R7, 0x1 ;  /* 0x0000000700047211 */ /* 0x000fe200078608ff */
[----:B------:R-:W-:Y:S01]  /*2bf0*/  STS.U16 [R9+0x180], R12 ;  /* 0x0001800c09007388 */ /* 0x000fe20000000400 */
[----:B0-----:R-:W-:-:S03]  /*2c00*/  LEA.HI.X.SX32 R5, R2, c[0x0][0x174], 0x1, P2 ;  /* 0x00005d0002057a11 */ /* 0x001fc600010f0eff */
[----:B------:R-:W-:Y:S01]  /*2c10*/  BAR.SYNC.DEFER_BLOCKING 0x0 ;  /* 0x0000000000007b1d */ /* 0x000fe20000010000 */
[----:B------:R-:W-:-:S04]  /*2c20*/  LEA R2, P2, R3, R7, 0x1 ;  /* 0x0000000703027211 */ /* 0x000fc800078408ff */
[-C--:B------:R-:W-:Y:S02]  /*2c30*/  LEA.HI.X.SX32 R3, R3, R5.reuse, 0x1, P2 ;  /* 0x0000000503037211 */ /* 0x080fe400010f0eff */
[----:B------:R-:W-:Y:S01]  /*2c40*/  LEA.HI.X.SX32 R5, R0, R5, 0x1, P3 ;  /* 0x0000000500057211 */ /* 0x000fe200018f0eff */
[----:B------:R-:W0:Y:S04]  /*2c50*/  LDS R11, [R8] ;  /* 0x00000000080b7984 */ /* 0x000e280000000800 */
[----:B0-----:R0:W-:Y:S01]  /*2c60*/  @P1 STG.E.U16 [R2.64], R11 ;  /* 0x0000000b02001986 */ /* 0x0011e2000c101506 */
[----:B------:R-:W-:Y:S05]  /*2c70*/  @!P0 EXIT ;  /* 0x000000000000894d */ /* 0x000fea0003800000 */
[----:B0-----:R-:W-:-:S05]  /*2c80*/  PRMT R2, R11, 0x7632, R2 ;  /* 0x000076320b027816 */ /* 0x001fca0000000002 */
[----:B------:R-:W-:Y:S01]  /*2c90*/  STG.E.U16 [R4.64], R2 ;  /* 0x0000000204007986 */ /* 0x000fe2000c101506 */
[----:B------:R-:W-:Y:S05]  /*2ca0*/  EXIT ;  /* 0x000000000000794d */ /* 0x000fea0003800000 */
.L_x_2:
[----:B------:R-:W-:-:S00]  /*2cb0*/  BRA `(.L_x_2) ;  /* 0xfffffff000007947 */ /* 0x000fc0000383ffff */
[----:B------:R-:W-:-:S00]  /*2cc0*/  NOP ;  /* 0x0000000000007918 */ /* 0x000fc00000000000 */
        /* <DEDUP_REMOVED lines=11> */
.L_x_3:


//--------------------- .nv.shared.matmul_kernel  --------------------------
	.section	.nv.shared.matmul_kernel,"aw",@nobits
	.sectionflags	@""
	.align	16
